	.target	sm_90a

	.elftype	@"ET_EXEC"


//--------------------- .note.nv.tkinfo           --------------------------
	.section	.note.nv.tkinfo,"",@"SHT_NOTE"
	.sectionflags	@"SHF_NOTE_NV_TKINFO"
	.tkinfo
        /*0018*/ 	.word	0x00000002
        /*0030*/ 	.string	""
        /*0030*/ 	.string	"ptxas"
        /*0030*/ 	.string	"Cuda compilation tools, release 13.0, V13.0.88"
        /*0030*/ 	.string	"Build cuda_13.0.r13.0/compiler.36424714_0"
        /*0030*/ 	.string	"-arch sm_90a -m 64 "



//--------------------- .note.nv.cuinfo           --------------------------
	.section	.note.nv.cuinfo,"",@"SHT_NOTE"
	.sectionflags	@"SHF_NOTE_NV_CUINFO"
        /*0018*/ 	.short	0x0002
        /*001a*/ 	.short	0x005a
        /*001c*/ 	.short	0x0082
	.zero		2


//--------------------- .nv.info                  --------------------------
	.section	.nv.info,"",@"SHT_CUDA_INFO"
	.align	4


	//----- nvinfo : EIATTR_REGCOUNT
	.align		4
        /*0000*/ 	.byte	0x04, 0x2f
        /*0002*/ 	.short	(.L_15 - .L_14)
	.align		4
.L_14:
        /*0004*/ 	.word	index@(_ZN7cutlass13device_kernelINS_4gemm6kernel13GemmUniversalIN4cute5tupleIJiiiiEEENS1_10collective13CollectiveMmaINS1_34MainloopSm90TmaGmmaWarpSpecializedILi7ENS5_IJNS4_1CILi1EEESB_SB_EEENS1_35KernelTmaWarpSpecializedCooperativeEEENS5_IJNSA_ILi128EEESF_NSA_ILi64EEEEEENS_6half_tENS5_IJlSB_lEEESI_NS5_IJSB_llEEENS4_8TiledMMAINS4_8MMA_AtomIJNS4_4SM904GMMA26MMA_64x128x16_F32F16F16_SSILNSO_5MajorE0ELSQ_1ELNSO_7ScaleInE1ELSR_1EEEEEENS4_6LayoutINS5_IJNSA_ILi2EEESB_SB_EEENS5_IJSB_NSA_ILi0EEESX_EEEEENS5_IJNS4_10UnderscoreES10_S10_EEEEENS4_13SM90_TMA_LOADENS4_14ComposedLayoutINS4_7SwizzleILi3ELi4ELi3EEENS4_18smem_ptr_flag_bitsILi16EEENSU_INS5_IJNSA_ILi8EEESG_EEENS5_IJSG_SB_EEEEEEEvNS4_8identityES13_NS14_IS16_S18_NSU_INS5_IJSG_S19_EEENS5_IJSB_SG_EEEEEEEvS1E_EENS_8epilogue10collective6detail29Sm90TmaWarpSpecializedAdapterINS1L_15DefaultEpilogueISI_SJ_SJ_NS1K_6thread17LinearCombinationISI_Li1EffLNS1P_9ScaleType4KindE0ELNS_15FloatRoundStyleE2ESI_EENS1_15EpilogueDefaultEEEEEvvEEEEvNT_6ParamsE)
        /*0008*/ 	.word	0x000000a8


	//----- nvinfo : EIATTR_FRAME_SIZE
	.align		4
.L_15:
        /*000c*/ 	.byte	0x04, 0x11
        /*000e*/ 	.short	(.L_17 - .L_16)
	.align		4
.L_16:
        /*0010*/ 	.word	index@(_ZN7cutlass13device_kernelINS_4gemm6kernel13GemmUniversalIN4cute5tupleIJiiiiEEENS1_10collective13CollectiveMmaINS1_34MainloopSm90TmaGmmaWarpSpecializedILi7ENS5_IJNS4_1CILi1EEESB_SB_EEENS1_35KernelTmaWarpSpecializedCooperativeEEENS5_IJNSA_ILi128EEESF_NSA_ILi64EEEEEENS_6half_tENS5_IJlSB_lEEESI_NS5_IJSB_llEEENS4_8TiledMMAINS4_8MMA_AtomIJNS4_4SM904GMMA26MMA_64x128x16_F32F16F16_SSILNSO_5MajorE0ELSQ_1ELNSO_7ScaleInE1ELSR_1EEEEEENS4_6LayoutINS5_IJNSA_ILi2EEESB_SB_EEENS5_IJSB_NSA_ILi0EEESX_EEEEENS5_IJNS4_10UnderscoreES10_S10_EEEEENS4_13SM90_TMA_LOADENS4_14ComposedLayoutINS4_7SwizzleILi3ELi4ELi3EEENS4_18smem_ptr_flag_bitsILi16EEENSU_INS5_IJNSA_ILi8EEESG_EEENS5_IJSG_SB_EEEEEEEvNS4_8identityES13_NS14_IS16_S18_NSU_INS5_IJSG_S19_EEENS5_IJSB_SG_EEEEEEEvS1E_EENS_8epilogue10collective6detail29Sm90TmaWarpSpecializedAdapterINS1L_15DefaultEpilogueISI_SJ_SJ_NS1K_6thread17LinearCombinationISI_Li1EffLNS1P_9ScaleType4KindE0ELNS_15FloatRoundStyleE2ESI_EENS1_15EpilogueDefaultEEEEEvvEEEEvNT_6ParamsE)
        /*0014*/ 	.word	0x00000000


	//----- nvinfo : EIATTR_MIN_STACK_SIZE
	.align		4
.L_17:
        /*0018*/ 	.byte	0x04, 0x12
        /*001a*/ 	.short	(.L_19 - .L_18)
	.align		4
.L_18:
        /*001c*/ 	.word	index@(_ZN7cutlass13device_kernelINS_4gemm6kernel13GemmUniversalIN4cute5tupleIJiiiiEEENS1_10collective13CollectiveMmaINS1_34MainloopSm90TmaGmmaWarpSpecializedILi7ENS5_IJNS4_1CILi1EEESB_SB_EEENS1_35KernelTmaWarpSpecializedCooperativeEEENS5_IJNSA_ILi128EEESF_NSA_ILi64EEEEEENS_6half_tENS5_IJlSB_lEEESI_NS5_IJSB_llEEENS4_8TiledMMAINS4_8MMA_AtomIJNS4_4SM904GMMA26MMA_64x128x16_F32F16F16_SSILNSO_5MajorE0ELSQ_1ELNSO_7ScaleInE1ELSR_1EEEEEENS4_6LayoutINS5_IJNSA_ILi2EEESB_SB_EEENS5_IJSB_NSA_ILi0EEESX_EEEEENS5_IJNS4_10UnderscoreES10_S10_EEEEENS4_13SM90_TMA_LOADENS4_14ComposedLayoutINS4_7SwizzleILi3ELi4ELi3EEENS4_18smem_ptr_flag_bitsILi16EEENSU_INS5_IJNSA_ILi8EEESG_EEENS5_IJSG_SB_EEEEEEEvNS4_8identityES13_NS14_IS16_S18_NSU_INS5_IJSG_S19_EEENS5_IJSB_SG_EEEEEEEvS1E_EENS_8epilogue10collective6detail29Sm90TmaWarpSpecializedAdapterINS1L_15DefaultEpilogueISI_SJ_SJ_NS1K_6thread17LinearCombinationISI_Li1EffLNS1P_9ScaleType4KindE0ELNS_15FloatRoundStyleE2ESI_EENS1_15EpilogueDefaultEEEEEvvEEEEvNT_6ParamsE)
        /*0020*/ 	.word	0x00000000
.L_19:


//--------------------- .nv.compat                --------------------------
	.section	.nv.compat,"",@"SHT_CUDA_COMPAT_INFO"
	.align	4
        /*0000*/ 	.byte	0x02, 0x09, 0x01, 0x00, 0x02, 0x02, 0x04, 0x00, 0x02, 0x05, 0x05, 0x00, 0x03, 0x07, 0x01, 0x01
        /*0010*/ 	.byte	0x02, 0x03, 0x01, 0x00, 0x02, 0x06, 0x01, 0x00, 0x04, 0x0b, 0x08, 0x00, 0x00, 0x00, 0x00, 0x00
        /*0020*/ 	.byte	0x00, 0x00, 0x00, 0x00


//--------------------- .nv.info._ZN7cutlass13device_kernelINS_4gemm6kernel13GemmUniversalIN4cute5tupleIJiiiiEEENS1_10collective13CollectiveMmaINS1_34MainloopSm90TmaGmmaWarpSpecializedILi7ENS5_IJNS4_1CILi1EEESB_SB_EEENS1_35KernelTmaWarpSpecializedCooperativeEEENS5_IJNSA_ILi128EEESF_NSA_ILi64EEEEEENS_6half_tENS5_IJlSB_lEEESI_NS5_IJSB_llEEENS4_8TiledMMAINS4_8MMA_AtomIJNS4_4SM904GMMA26MMA_64x128x16_F32F16F16_SSILNSO_5MajorE0ELSQ_1ELNSO_7ScaleInE1ELSR_1EEEEEENS4_6LayoutINS5_IJNSA_ILi2EEESB_SB_EEENS5_IJSB_NSA_ILi0EEESX_EEEEENS5_IJNS4_10UnderscoreES10_S10_EEEEENS4_13SM90_TMA_LOADENS4_14ComposedLayoutINS4_7SwizzleILi3ELi4ELi3EEENS4_18smem_ptr_flag_bitsILi16EEENSU_INS5_IJNSA_ILi8EEESG_EEENS5_IJSG_SB_EEEEEEEvNS4_8identityES13_NS14_IS16_S18_NSU_INS5_IJSG_S19_EEENS5_IJSB_SG_EEEEEEEvS1E_EENS_8epilogue10collective6detail29Sm90TmaWarpSpecializedAdapterINS1L_15DefaultEpilogueISI_SJ_SJ_NS1K_6thread17LinearCombinationISI_Li1EffLNS1P_9ScaleType4KindE0ELNS_15FloatRoundStyleE2ESI_EENS1_15EpilogueDefaultEEEEEvvEEEEvNT_6ParamsE --------------------------
	.section	.nv.info._ZN7cutlass13device_kernelINS_4gemm6kernel13GemmUniversalIN4cute5tupleIJiiiiEEENS1_10collective13CollectiveMmaINS1_34MainloopSm90TmaGmmaWarpSpecializedILi7ENS5_IJNS4_1CILi1EEESB_SB_EEENS1_35KernelTmaWarpSpecializedCooperativeEEENS5_IJNSA_ILi128EEESF_NSA_ILi64EEEEEENS_6half_tENS5_IJlSB_lEEESI_NS5_IJSB_llEEENS4_8TiledMMAINS4_8MMA_AtomIJNS4_4SM904GMMA26MMA_64x128x16_F32F16F16_SSILNSO_5MajorE0ELSQ_1ELNSO_7ScaleInE1ELSR_1EEEEEENS4_6LayoutINS5_IJNSA_ILi2EEESB_SB_EEENS5_IJSB_NSA_ILi0EEESX_EEEEENS5_IJNS4_10UnderscoreES10_S10_EEEEENS4_13SM90_TMA_LOADENS4_14ComposedLayoutINS4_7SwizzleILi3ELi4ELi3EEENS4_18smem_ptr_flag_bitsILi16EEENSU_INS5_IJNSA_ILi8EEESG_EEENS5_IJSG_SB_EEEEEEEvNS4_8identityES13_NS14_IS16_S18_NSU_INS5_IJSG_S19_EEENS5_IJSB_SG_EEEEEEEvS1E_EENS_8epilogue10collective6detail29Sm90TmaWarpSpecializedAdapterINS1L_15DefaultEpilogueISI_SJ_SJ_NS1K_6thread17LinearCombinationISI_Li1EffLNS1P_9ScaleType4KindE0ELNS_15FloatRoundStyleE2ESI_EENS1_15EpilogueDefaultEEEEEvvEEEEvNT_6ParamsE,"",@"SHT_CUDA_INFO"
	.sectionflags	@""
	.align	4


	//----- nvinfo : EIATTR_CUDA_API_VERSION
	.align		4
        /*0000*/ 	.byte	0x04, 0x37
        /*0002*/ 	.short	(.L_21 - .L_20)
.L_20:
        /*0004*/ 	.word	0x00000082


	//----- nvinfo : EIATTR_KPARAM_INFO
	.align		4
.L_21:
        /*0008*/ 	.byte	0x04, 0x17
        /*000a*/ 	.short	(.L_23 - .L_22)
.L_22:
        /*000c*/ 	.word	0x00000000
        /*0010*/ 	.short	0x0000
        /*0012*/ 	.short	0x0070
        /*0014*/ 	.byte	0x00, 0xf0, 0x01, 0x10


	//----- nvinfo : EIATTR_SPARSE_MMA_MASK
	.align		4
.L_23:
        /*0018*/ 	.byte	0x03, 0x50
        /*001a*/ 	.short	0x0000


	//----- nvinfo : EIATTR_MAXREG_COUNT
	.align		4
        /*001c*/ 	.byte	0x03, 0x1b
        /*001e*/ 	.short	0x00a8


	//----- nvinfo : EIATTR_NUM_BARRIERS
	.align		4
        /*0020*/ 	.byte	0x02, 0x4c
        /*0022*/ 	.byte	0x01
	.zero		1


	//----- nvinfo : EIATTR_EXTERNS
	.align		4
        /*0024*/ 	.byte	0x04, 0x0f
        /*0026*/ 	.short	(.L_25 - .L_24)


	//   ....[0]....
	.align		4
.L_24:
        /*0028*/ 	.word	index@(__assertfail)


	//----- nvinfo : EIATTR_MERCURY_ISA_VERSION
	.align		4
.L_25:
        /*002c*/ 	.byte	0x03, 0x5f
        /*002e*/ 	.short	0x0101


	//----- nvinfo : EIATTR_INT_WARP_WIDE_INSTR_OFFSETS
	.align		4
        /*0030*/ 	.byte	0x04, 0x31
        /*0032*/ 	.short	(.L_27 - .L_26)


	//   ....[0]....
.L_26:
        /*0034*/ 	.word	0x00000450


	//   ....[1]....
        /*0038*/ 	.word	0x00000460


	//   ....[2]....
        /*003c*/ 	.word	0x00000520


	//----- nvinfo : EIATTR_COOP_GROUP_MASK_REGIDS
	.align		4
.L_27:
        /*0040*/ 	.byte	0x04, 0x29
        /*0042*/ 	.short	(.L_29 - .L_28)


	//   ....[0]....
.L_28:
        /*0044*/ 	.word	0xffffffff


	//   ....[1]....
        /*0048*/ 	.word	0xffffffff


	//   ....[2]....
        /*004c*/ 	.word	0xffffffff


	//   ....[3]....
        /*0050*/ 	.word	0xffffffff


	//   ....[4]....
        /*0054*/ 	.word	0xffffffff


	//----- nvinfo : EIATTR_COOP_GROUP_INSTR_OFFSETS
	.align		4
.L_29:
        /*0058*/ 	.byte	0x04, 0x28
        /*005a*/ 	.short	(.L_31 - .L_30)


	//   ....[0]....
.L_30:
        /*005c*/ 	.word	0x00000060


	//   ....[1]....
        /*0060*/ 	.word	0x00000070


	//   ....[2]....
        /*0064*/ 	.word	0x00000130


	//   ....[3]....
        /*0068*/ 	.word	0x00000320


	//   ....[4]....
        /*006c*/ 	.word	0x00001220


	//----- nvinfo : EIATTR_REG_RECONFIG
	.align		4
.L_31:
        /*0070*/ 	.byte	0x01, 0x54
	.zero		2


	//----- nvinfo : EIATTR_SYSCALL_OFFSETS
	.align		4
        /*0074*/ 	.byte	0x04, 0x46
        /*0076*/ 	.short	(.L_33 - .L_32)


	//   ....[0]....
.L_32:
        /*0078*/ 	.word	0x00001410


	//----- nvinfo : EIATTR_MBARRIER_INSTR_OFFSETS
	.align		4
.L_33:
        /*007c*/ 	.byte	0x04, 0x39
        /*007e*/ 	.short	(.L_35 - .L_34)


	//   ....[0]....
.L_34:
        /*0080*/ 	.word	0x00000230
        /*0084*/ 	.word	0x000000ff
        /*0088*/ 	.word	0x00000000
        /*008c*/ 	.short	0x0100
        /*008e*/ 	.byte	0x08
	.zero		1


	//   ....[1]....
        /*0090*/ 	.word	0x00000240
        /*0094*/ 	.word	0x000000ff
        /*0098*/ 	.word	0x00000038
        /*009c*/ 	.short	0x0100
        /*009e*/ 	.byte	0x08
	.zero		1


	//   ....[2]....
        /*00a0*/ 	.word	0x00000250
        /*00a4*/ 	.word	0x000000ff
        /*00a8*/ 	.word	0x00000008
        /*00ac*/ 	.short	0x0100
        /*00ae*/ 	.byte	0x08
	.zero		1


	//   ....[3]....
        /*00b0*/ 	.word	0x00000260
        /*00b4*/ 	.word	0x000000ff
        /*00b8*/ 	.word	0x00000040
        /*00bc*/ 	.short	0x0100
        /*00be*/ 	.byte	0x08
	.zero		1


	//   ....[4]....
        /*00c0*/ 	.word	0x00000270
        /*00c4*/ 	.word	0x000000ff
        /*00c8*/ 	.word	0x00000010
        /*00cc*/ 	.short	0x0100
        /*00ce*/ 	.byte	0x08
	.zero		1


	//   ....[5]....
        /*00d0*/ 	.word	0x00000280
        /*00d4*/ 	.word	0x000000ff
        /*00d8*/ 	.word	0x00000048
        /*00dc*/ 	.short	0x0100
        /*00de*/ 	.byte	0x08
	.zero		1


	//   ....[6]....
        /*00e0*/ 	.word	0x00000290
        /*00e4*/ 	.word	0x000000ff
        /*00e8*/ 	.word	0x00000018
        /*00ec*/ 	.short	0x0100
        /*00ee*/ 	.byte	0x08
	.zero		1


	//   ....[7]....
        /*00f0*/ 	.word	0x000002a0
        /*00f4*/ 	.word	0x000000ff
        /*00f8*/ 	.word	0x00000050
        /*00fc*/ 	.short	0x0100
        /*00fe*/ 	.byte	0x08
	.zero		1


	//   ....[8]....
        /*0100*/ 	.word	0x000002b0
        /*0104*/ 	.word	0x000000ff
        /*0108*/ 	.word	0x00000020
        /*010c*/ 	.short	0x0100
        /*010e*/ 	.byte	0x08
	.zero		1


	//   ....[9]....
        /*0110*/ 	.word	0x000002c0
        /*0114*/ 	.word	0x000000ff
        /*0118*/ 	.word	0x00000058
        /*011c*/ 	.short	0x0100
        /*011e*/ 	.byte	0x08
	.zero		1


	//   ....[10]....
        /*0120*/ 	.word	0x000002d0
        /*0124*/ 	.word	0x000000ff
        /*0128*/ 	.word	0x00000028
        /*012c*/ 	.short	0x0100
        /*012e*/ 	.byte	0x08
	.zero		1


	//   ....[11]....
        /*0130*/ 	.word	0x000002e0
        /*0134*/ 	.word	0x000000ff
        /*0138*/ 	.word	0x00000060
        /*013c*/ 	.short	0x0100
        /*013e*/ 	.byte	0x08
	.zero		1


	//   ....[12]....
        /*0140*/ 	.word	0x000002f0
        /*0144*/ 	.word	0x000000ff
        /*0148*/ 	.word	0x00000030
        /*014c*/ 	.short	0x0100
        /*014e*/ 	.byte	0x08
	.zero		1


	//   ....[13]....
        /*0150*/ 	.word	0x00000300
        /*0154*/ 	.word	0x000000ff
        /*0158*/ 	.word	0x00000068
        /*015c*/ 	.short	0x0100
        /*015e*/ 	.byte	0x08
	.zero		1


	//   ....[14]....
        /*0160*/ 	.word	0x000005a0
        /*0164*/ 	.word	0x000000ff
        /*0168*/ 	.word	0x00000080
        /*016c*/ 	.short	0x0100
        /*016e*/ 	.byte	0x08
	.zero		1


	//   ....[15]....
        /*0170*/ 	.word	0x00000620
        /*0174*/ 	.word	0x000000ff
        /*0178*/ 	.word	0x00000088
        /*017c*/ 	.short	0x0100
        /*017e*/ 	.byte	0x08
	.zero		1


	//   ....[16]....
        /*0180*/ 	.word	0x00001490
        /*0184*/ 	.word	0x00000003
        /*0188*/ 	.word	0x00000000
        /*018c*/ 	.short	0x010a
        /*018e*/ 	.byte	0x3f
	.zero		1


	//   ....[17]....
        /*0190*/ 	.word	0x000014f0
        /*0194*/ 	.word	0x00000003
        /*0198*/ 	.word	0x00000000
        /*019c*/ 	.short	0x010a
        /*019e*/ 	.byte	0x3f
	.zero		1


	//   ....[18]....
        /*01a0*/ 	.word	0x00001840
        /*01a4*/ 	.word	0x000000ff
        /*01a8*/ 	.word	0x00000000
        /*01ac*/ 	.short	0x010a
        /*01ae*/ 	.byte	0x07
	.zero		1


	//   ....[19]....
        /*01b0*/ 	.word	0x00001880
        /*01b4*/ 	.word	0x000000ff
        /*01b8*/ 	.word	0x00000000
        /*01bc*/ 	.short	0x010a
        /*01be*/ 	.byte	0x07
	.zero		1


	//   ....[20]....
        /*01c0*/ 	.word	0x00001ae0
        /*01c4*/ 	.word	0x000000ff
        /*01c8*/ 	.word	0x00000000
        /*01cc*/ 	.short	0x0101
        /*01ce*/ 	.byte	0x07
	.zero		1


	//   ....[21]....
        /*01d0*/ 	.word	0x00001ce0
        /*01d4*/ 	.word	0x000000ff
        /*01d8*/ 	.word	0x00000000
        /*01dc*/ 	.short	0x0101
        /*01de*/ 	.byte	0x04
	.zero		1


	//   ....[22]....
        /*01e0*/ 	.word	0x00006f00
        /*01e4*/ 	.word	0x0000000e
        /*01e8*/ 	.word	0x00000038
        /*01ec*/ 	.short	0x010a
        /*01ee*/ 	.byte	0x3f
	.zero		1


	//   ....[23]....
        /*01f0*/ 	.word	0x00007330
        /*01f4*/ 	.word	0x00000006
        /*01f8*/ 	.word	0x00000088
        /*01fc*/ 	.short	0x0101
        /*01fe*/ 	.byte	0x3f
	.zero		1


	//   ....[24]....
        /*0200*/ 	.word	0x00007a10
        /*0204*/ 	.word	0x00000007
        /*0208*/ 	.word	0x00000000
        /*020c*/ 	.short	0x010a
        /*020e*/ 	.byte	0x3f
	.zero		1


	//   ....[25]....
        /*0210*/ 	.word	0x00007a90
        /*0214*/ 	.word	0x00000009
        /*0218*/ 	.word	0x00000000
        /*021c*/ 	.short	0x010a
        /*021e*/ 	.byte	0x3f
	.zero		1


	//   ....[26]....
        /*0220*/ 	.word	0x00007b20
        /*0224*/ 	.word	0x00000006
        /*0228*/ 	.word	0x00000000
        /*022c*/ 	.short	0x010a
        /*022e*/ 	.byte	0x3f
	.zero		1


	//   ....[27]....
        /*0230*/ 	.word	0x00007bb0
        /*0234*/ 	.word	0x00000009
        /*0238*/ 	.word	0x00000000
        /*023c*/ 	.short	0x010a
        /*023e*/ 	.byte	0x3f
	.zero		1


	//   ....[28]....
        /*0240*/ 	.word	0x00007c40
        /*0244*/ 	.word	0x00000006
        /*0248*/ 	.word	0x00000000
        /*024c*/ 	.short	0x010a
        /*024e*/ 	.byte	0x3f
	.zero		1


	//   ....[29]....
        /*0250*/ 	.word	0x00007cd0
        /*0254*/ 	.word	0x00000009
        /*0258*/ 	.word	0x00000000
        /*025c*/ 	.short	0x010a
        /*025e*/ 	.byte	0x3f
	.zero		1


	//   ....[30]....
        /*0260*/ 	.word	0x00007d60
        /*0264*/ 	.word	0x00000003
        /*0268*/ 	.word	0x00000000
        /*026c*/ 	.short	0x010a
        /*026e*/ 	.byte	0x3f
	.zero		1


	//   ....[31]....
        /*0270*/ 	.word	0x00007dc0
        /*0274*/ 	.word	0x00000003
        /*0278*/ 	.word	0x00000000
        /*027c*/ 	.short	0x010a
        /*027e*/ 	.byte	0x3f
	.zero		1


	//   ....[32]....
        /*0280*/ 	.word	0x00007e20
        /*0284*/ 	.word	0x00000004
        /*0288*/ 	.word	0x00000000
        /*028c*/ 	.short	0x010a
        /*028e*/ 	.byte	0x3f
	.zero		1


	//   ....[33]....
        /*0290*/ 	.word	0x00007ef0
        /*0294*/ 	.word	0x0000000e
        /*0298*/ 	.word	0x00000038
        /*029c*/ 	.short	0x010a
        /*029e*/ 	.byte	0x3f
	.zero		1


	//   ....[34]....
        /*02a0*/ 	.word	0x00007fc0
        /*02a4*/ 	.word	0x00000007
        /*02a8*/ 	.word	0x00000000
        /*02ac*/ 	.short	0x010a
        /*02ae*/ 	.byte	0x3f
	.zero		1


	//   ....[35]....
        /*02b0*/ 	.word	0x00008010
        /*02b4*/ 	.word	0x00000009
        /*02b8*/ 	.word	0x00000000
        /*02bc*/ 	.short	0x010a
        /*02be*/ 	.byte	0x3f
	.zero		1


	//   ....[36]....
        /*02c0*/ 	.word	0x00008060
        /*02c4*/ 	.word	0x00000006
        /*02c8*/ 	.word	0x00000000
        /*02cc*/ 	.short	0x010a
        /*02ce*/ 	.byte	0x3f
	.zero		1


	//   ....[37]....
        /*02d0*/ 	.word	0x000080b0
        /*02d4*/ 	.word	0x00000009
        /*02d8*/ 	.word	0x00000000
        /*02dc*/ 	.short	0x010a
        /*02de*/ 	.byte	0x3f
	.zero		1


	//   ....[38]....
        /*02e0*/ 	.word	0x00008100
        /*02e4*/ 	.word	0x00000006
        /*02e8*/ 	.word	0x00000000
        /*02ec*/ 	.short	0x010a
        /*02ee*/ 	.byte	0x3f
	.zero		1


	//   ....[39]....
        /*02f0*/ 	.word	0x00008150
        /*02f4*/ 	.word	0x00000009
        /*02f8*/ 	.word	0x00000000
        /*02fc*/ 	.short	0x010a
        /*02fe*/ 	.byte	0x3f
	.zero		1


	//----- nvinfo : EIATTR_NUM_MBARRIERS
	.align		4
.L_35:
        /*0300*/ 	.byte	0x03, 0x38
        /*0302*/ 	.short	0x0010


	//----- nvinfo : EIATTR_EXIT_INSTR_OFFSETS
	.align		4
        /*0304*/ 	.byte	0x04, 0x1c
        /*0306*/ 	.short	(.L_37 - .L_36)


	//   ....[0]....
.L_36:
        /*0308*/ 	.word	0x000006c0


	//   ....[1]....
        /*030c*/ 	.word	0x00000f80


	//   ....[2]....
        /*0310*/ 	.word	0x000065c0


	//   ....[3]....
        /*0314*/ 	.word	0x00006bf0


	//   ....[4]....
        /*0318*/ 	.word	0x00007db0


	//----- nvinfo : EIATTR_MAX_THREADS
	.align		4
.L_37:
        /*031c*/ 	.byte	0x04, 0x05
        /*031e*/ 	.short	(.L_39 - .L_38)
.L_38:
        /*0320*/ 	.word	0x00000180
        /*0324*/ 	.word	0x00000001
        /*0328*/ 	.word	0x00000001


	//----- nvinfo : EIATTR_CRS_STACK_SIZE
	.align		4
.L_39:
        /*032c*/ 	.byte	0x04, 0x1e
        /*032e*/ 	.short	(.L_41 - .L_40)
.L_40:
        /*0330*/ 	.word	0x00000000


	//----- nvinfo : EIATTR_CBANK_PARAM_SIZE
	.align		4
.L_41:
        /*0334*/ 	.byte	0x03, 0x19
        /*0336*/ 	.short	0x0470


	//----- nvinfo : EIATTR_PARAM_CBANK
	.align		4
        /*0338*/ 	.byte	0x04, 0x0a
        /*033a*/ 	.short	(.L_43 - .L_42)
	.align		4
.L_42:
        /*033c*/ 	.word	index@(.nv.constant0._ZN7cutlass13device_kernelINS_4gemm6kernel13GemmUniversalIN4cute5tupleIJiiiiEEENS1_10collective13CollectiveMmaINS1_34MainloopSm90TmaGmmaWarpSpecializedILi7ENS5_IJNS4_1CILi1EEESB_SB_EEENS1_35KernelTmaWarpSpecializedCooperativeEEENS5_IJNSA_ILi128EEESF_NSA_ILi64EEEEEENS_6half_tENS5_IJlSB_lEEESI_NS5_IJSB_llEEENS4_8TiledMMAINS4_8MMA_AtomIJNS4_4SM904GMMA26MMA_64x128x16_F32F16F16_SSILNSO_5MajorE0ELSQ_1ELNSO_7ScaleInE1ELSR_1EEEEEENS4_6LayoutINS5_IJNSA_ILi2EEESB_SB_EEENS5_IJSB_NSA_ILi0EEESX_EEEEENS5_IJNS4_10UnderscoreES10_S10_EEEEENS4_13SM90_TMA_LOADENS4_14ComposedLayoutINS4_7SwizzleILi3ELi4ELi3EEENS4_18smem_ptr_flag_bitsILi16EEENSU_INS5_IJNSA_ILi8EEESG_EEENS5_IJSG_SB_EEEEEEEvNS4_8identityES13_NS14_IS16_S18_NSU_INS5_IJSG_S19_EEENS5_IJSB_SG_EEEEEEEvS1E_EENS_8epilogue10collective6detail29Sm90TmaWarpSpecializedAdapterINS1L_15DefaultEpilogueISI_SJ_SJ_NS1K_6thread17LinearCombinationISI_Li1EffLNS1P_9ScaleType4KindE0ELNS_15FloatRoundStyleE2ESI_EENS1_15EpilogueDefaultEEEEEvvEEEEvNT_6ParamsE)
        /*0340*/ 	.short	0x0210
        /*0342*/ 	.short	0x0470


	//----- nvinfo : EIATTR_SW_WAR
	.align		4
.L_43:
        /*0344*/ 	.byte	0x04, 0x36
        /*0346*/ 	.short	(.L_45 - .L_44)
.L_44:
        /*0348*/ 	.word	0x00000008
.L_45:


//--------------------- .nv.callgraph             --------------------------
	.section	.nv.callgraph,"",@"SHT_CUDA_CALLGRAPH"
	.align	4
	.sectionentsize	8
	.align		4
        /*0000*/ 	.word	0x00000000
	.align		4
        /*0004*/ 	.word	0xffffffff
	.align		4
        /*0008*/ 	.word	index@(_ZN7cutlass13device_kernelINS_4gemm6kernel13GemmUniversalIN4cute5tupleIJiiiiEEENS1_10collective13CollectiveMmaINS1_34MainloopSm90TmaGmmaWarpSpecializedILi7ENS5_IJNS4_1CILi1EEESB_SB_EEENS1_35KernelTmaWarpSpecializedCooperativeEEENS5_IJNSA_ILi128EEESF_NSA_ILi64EEEEEENS_6half_tENS5_IJlSB_lEEESI_NS5_IJSB_llEEENS4_8TiledMMAINS4_8MMA_AtomIJNS4_4SM904GMMA26MMA_64x128x16_F32F16F16_SSILNSO_5MajorE0ELSQ_1ELNSO_7ScaleInE1ELSR_1EEEEEENS4_6LayoutINS5_IJNSA_ILi2EEESB_SB_EEENS5_IJSB_NSA_ILi0EEESX_EEEEENS5_IJNS4_10UnderscoreES10_S10_EEEEENS4_13SM90_TMA_LOADENS4_14ComposedLayoutINS4_7SwizzleILi3ELi4ELi3EEENS4_18smem_ptr_flag_bitsILi16EEENSU_INS5_IJNSA_ILi8EEESG_EEENS5_IJSG_SB_EEEEEEEvNS4_8identityES13_NS14_IS16_S18_NSU_INS5_IJSG_S19_EEENS5_IJSB_SG_EEEEEEEvS1E_EENS_8epilogue10collective6detail29Sm90TmaWarpSpecializedAdapterINS1L_15DefaultEpilogueISI_SJ_SJ_NS1K_6thread17LinearCombinationISI_Li1EffLNS1P_9ScaleType4KindE0ELNS_15FloatRoundStyleE2ESI_EENS1_15EpilogueDefaultEEEEEvvEEEEvNT_6ParamsE)
	.align		4
        /*000c*/ 	.word	index@(__assertfail)
	.align		4
        /*0010*/ 	.word	0x00000000
	.align		4
        /*0014*/ 	.word	0xfffffffe
	.align		4
        /*0018*/ 	.word	0x00000000
	.align		4
        /*001c*/ 	.word	0xfffffffd
	.align		4
        /*0020*/ 	.word	0x00000000
	.align		4
        /*0024*/ 	.word	0xfffffffc


//--------------------- .nv.constant4             --------------------------
	.section	.nv.constant4,"a",@progbits
	.align	8
	.align		8
.nv.constant4:
        /*0000*/ 	.dword	__assertfail
	.align		8
        /*0008*/ 	.dword	__unnamed_1
	.align		8
        /*0010*/ 	.dword	_ZN39_INTERNAL_15290c60_4_k_cu_07c322d1_27864cuda3std3__45__cpo5beginE
	.align		8
        /*0018*/ 	.dword	_ZN39_INTERNAL_15290c60_4_k_cu_07c322d1_27864cuda3std3__45__cpo3endE
	.align		8
        /*0020*/ 	.dword	_ZN39_INTERNAL_15290c60_4_k_cu_07c322d1_27864cuda3std3__45__cpo6cbeginE
	.align		8
        /*0028*/ 	.dword	_ZN39_INTERNAL_15290c60_4_k_cu_07c322d1_27864cuda3std3__45__cpo4cendE
	.align		8
        /*0030*/ 	.dword	_ZN39_INTERNAL_15290c60_4_k_cu_07c322d1_27864cuda3std3__441_GLOBAL__N__15290c60_4_k_cu_07c322d1_27866ignoreE
	.align		8
        /*0038*/ 	.dword	_ZN39_INTERNAL_15290c60_4_k_cu_07c322d1_27864cuda3std3__419piecewise_constructE
	.align		8
        /*0040*/ 	.dword	_ZN39_INTERNAL_15290c60_4_k_cu_07c322d1_27864cuda3std3__48in_placeE
	.align		8
        /*0048*/ 	.dword	_ZN39_INTERNAL_15290c60_4_k_cu_07c322d1_27864cuda3std6ranges3__45__cpo4swapE
	.align		8
        /*0050*/ 	.dword	_ZN39_INTERNAL_15290c60_4_k_cu_07c322d1_27864cuda3std6ranges3__45__cpo9iter_moveE
	.align		8
        /*0058*/ 	.dword	_ZN39_INTERNAL_15290c60_4_k_cu_07c322d1_27864cute7productE
	.align		8
        /*0060*/ 	.dword	_ZN39_INTERNAL_15290c60_4_k_cu_07c322d1_27864cute1_E
	.align		8
        /*0068*/ 	.dword	$str$22
	.align		8
        /*0070*/ 	.dword	$str$23


//--------------------- .text._ZN7cutlass13device_kernelINS_4gemm6kernel13GemmUniversalIN4cute5tupleIJiiiiEEENS1_10collective13CollectiveMmaINS1_34MainloopSm90TmaGmmaWarpSpecializedILi7ENS5_IJNS4_1CILi1EEESB_SB_EEENS1_35KernelTmaWarpSpecializedCooperativeEEENS5_IJNSA_ILi128EEESF_NSA_ILi64EEEEEENS_6half_tENS5_IJlSB_lEEESI_NS5_IJSB_llEEENS4_8TiledMMAINS4_8MMA_AtomIJNS4_4SM904GMMA26MMA_64x128x16_F32F16F16_SSILNSO_5MajorE0ELSQ_1ELNSO_7ScaleInE1ELSR_1EEEEEENS4_6LayoutINS5_IJNSA_ILi2EEESB_SB_EEENS5_IJSB_NSA_ILi0EEESX_EEEEENS5_IJNS4_10UnderscoreES10_S10_EEEEENS4_13SM90_TMA_LOADENS4_14ComposedLayoutINS4_7SwizzleILi3ELi4ELi3EEENS4_18smem_ptr_flag_bitsILi16EEENSU_INS5_IJNSA_ILi8EEESG_EEENS5_IJSG_SB_EEEEEEEvNS4_8identityES13_NS14_IS16_S18_NSU_INS5_IJSG_S19_EEENS5_IJSB_SG_EEEEEEEvS1E_EENS_8epilogue10collective6detail29Sm90TmaWarpSpecializedAdapterINS1L_15DefaultEpilogueISI_SJ_SJ_NS1K_6thread17LinearCombinationISI_Li1EffLNS1P_9ScaleType4KindE0ELNS_15FloatRoundStyleE2ESI_EENS1_15EpilogueDefaultEEEEEvvEEEEvNT_6ParamsE --------------------------
	.section	.text._ZN7cutlass13device_kernelINS_4gemm6kernel13GemmUniversalIN4cute5tupleIJiiiiEEENS1_10collective13CollectiveMmaINS1_34MainloopSm90TmaGmmaWarpSpecializedILi7ENS5_IJNS4_1CILi1EEESB_SB_EEENS1_35KernelTmaWarpSpecializedCooperativeEEENS5_IJNSA_ILi128EEESF_NSA_ILi64EEEEEENS_6half_tENS5_IJlSB_lEEESI_NS5_IJSB_llEEENS4_8TiledMMAINS4_8MMA_AtomIJNS4_4SM904GMMA26MMA_64x128x16_F32F16F16_SSILNSO_5MajorE0ELSQ_1ELNSO_7ScaleInE1ELSR_1EEEEEENS4_6LayoutINS5_IJNSA_ILi2EEESB_SB_EEENS5_IJSB_NSA_ILi0EEESX_EEEEENS5_IJNS4_10UnderscoreES10_S10_EEEEENS4_13SM90_TMA_LOADENS4_14ComposedLayoutINS4_7SwizzleILi3ELi4ELi3EEENS4_18smem_ptr_flag_bitsILi16EEENSU_INS5_IJNSA_ILi8EEESG_EEENS5_IJSG_SB_EEEEEEEvNS4_8identityES13_NS14_IS16_S18_NSU_INS5_IJSG_S19_EEENS5_IJSB_SG_EEEEEEEvS1E_EENS_8epilogue10collective6detail29Sm90TmaWarpSpecializedAdapterINS1L_15DefaultEpilogueISI_SJ_SJ_NS1K_6thread17LinearCombinationISI_Li1EffLNS1P_9ScaleType4KindE0ELNS_15FloatRoundStyleE2ESI_EENS1_15EpilogueDefaultEEEEEvvEEEEvNT_6ParamsE,"ax",@progbits
	.align	128
.text._ZN7cutlass13device_kernelINS_4gemm6kernel13GemmUniversalIN4cute5tupleIJiiiiEEENS1_10collective13CollectiveMmaINS1_34MainloopSm90TmaGmmaWarpSpecializedILi7ENS5_IJNS4_1CILi1EEESB_SB_EEENS1_35KernelTmaWarpSpecializedCooperativeEEENS5_IJNSA_ILi128EEESF_NSA_ILi64EEEEEENS_6half_tENS5_IJlSB_lEEESI_NS5_IJSB_llEEENS4_8TiledMMAINS4_8MMA_AtomIJNS4_4SM904GMMA26MMA_64x128x16_F32F16F16_SSILNSO_5MajorE0ELSQ_1ELNSO_7ScaleInE1ELSR_1EEEEEENS4_6LayoutINS5_IJNSA_ILi2EEESB_SB_EEENS5_IJSB_NSA_ILi0EEESX_EEEEENS5_IJNS4_10UnderscoreES10_S10_EEEEENS4_13SM90_TMA_LOADENS4_14ComposedLayoutINS4_7SwizzleILi3ELi4ELi3EEENS4_18smem_ptr_flag_bitsILi16EEENSU_INS5_IJNSA_ILi8EEESG_EEENS5_IJSG_SB_EEEEEEEvNS4_8identityES13_NS14_IS16_S18_NSU_INS5_IJSG_S19_EEENS5_IJSB_SG_EEEEEEEvS1E_EENS_8epilogue10collective6detail29Sm90TmaWarpSpecializedAdapterINS1L_15DefaultEpilogueISI_SJ_SJ_NS1K_6thread17LinearCombinationISI_Li1EffLNS1P_9ScaleType4KindE0ELNS_15FloatRoundStyleE2ESI_EENS1_15EpilogueDefaultEEEEEvvEEEEvNT_6ParamsE:
        .type           _ZN7cutlass13device_kernelINS_4gemm6kernel13GemmUniversalIN4cute5tupleIJiiiiEEENS1_10collective13CollectiveMmaINS1_34MainloopSm90TmaGmmaWarpSpecializedILi7ENS5_IJNS4_1CILi1EEESB_SB_EEENS1_35KernelTmaWarpSpecializedCooperativeEEENS5_IJNSA_ILi128EEESF_NSA_ILi64EEEEEENS_6half_tENS5_IJlSB_lEEESI_NS5_IJSB_llEEENS4_8TiledMMAINS4_8MMA_AtomIJNS4_4SM904GMMA26MMA_64x128x16_F32F16F16_SSILNSO_5MajorE0ELSQ_1ELNSO_7ScaleInE1ELSR_1EEEEEENS4_6LayoutINS5_IJNSA_ILi2EEESB_SB_EEENS5_IJSB_NSA_ILi0EEESX_EEEEENS5_IJNS4_10UnderscoreES10_S10_EEEEENS4_13SM90_TMA_LOADENS4_14ComposedLayoutINS4_7SwizzleILi3ELi4ELi3EEENS4_18smem_ptr_flag_bitsILi16EEENSU_INS5_IJNSA_ILi8EEESG_EEENS5_IJSG_SB_EEEEEEEvNS4_8identityES13_NS14_IS16_S18_NSU_INS5_IJSG_S19_EEENS5_IJSB_SG_EEEEEEEvS1E_EENS_8epilogue10collective6detail29Sm90TmaWarpSpecializedAdapterINS1L_15DefaultEpilogueISI_SJ_SJ_NS1K_6thread17LinearCombinationISI_Li1EffLNS1P_9ScaleType4KindE0ELNS_15FloatRoundStyleE2ESI_EENS1_15EpilogueDefaultEEEEEvvEEEEvNT_6ParamsE,@function
        .size           _ZN7cutlass13device_kernelINS_4gemm6kernel13GemmUniversalIN4cute5tupleIJiiiiEEENS1_10collective13CollectiveMmaINS1_34MainloopSm90TmaGmmaWarpSpecializedILi7ENS5_IJNS4_1CILi1EEESB_SB_EEENS1_35KernelTmaWarpSpecializedCooperativeEEENS5_IJNSA_ILi128EEESF_NSA_ILi64EEEEEENS_6half_tENS5_IJlSB_lEEESI_NS5_IJSB_llEEENS4_8TiledMMAINS4_8MMA_AtomIJNS4_4SM904GMMA26MMA_64x128x16_F32F16F16_SSILNSO_5MajorE0ELSQ_1ELNSO_7ScaleInE1ELSR_1EEEEEENS4_6LayoutINS5_IJNSA_ILi2EEESB_SB_EEENS5_IJSB_NSA_ILi0EEESX_EEEEENS5_IJNS4_10UnderscoreES10_S10_EEEEENS4_13SM90_TMA_LOADENS4_14ComposedLayoutINS4_7SwizzleILi3ELi4ELi3EEENS4_18smem_ptr_flag_bitsILi16EEENSU_INS5_IJNSA_ILi8EEESG_EEENS5_IJSG_SB_EEEEEEEvNS4_8identityES13_NS14_IS16_S18_NSU_INS5_IJSG_S19_EEENS5_IJSB_SG_EEEEEEEvS1E_EENS_8epilogue10collective6detail29Sm90TmaWarpSpecializedAdapterINS1L_15DefaultEpilogueISI_SJ_SJ_NS1K_6thread17LinearCombinationISI_Li1EffLNS1P_9ScaleType4KindE0ELNS_15FloatRoundStyleE2ESI_EENS1_15EpilogueDefaultEEEEEvvEEEEvNT_6ParamsE,(.L_x_200 - _ZN7cutlass13device_kernelINS_4gemm6kernel13GemmUniversalIN4cute5tupleIJiiiiEEENS1_10collective13CollectiveMmaINS1_34MainloopSm90TmaGmmaWarpSpecializedILi7ENS5_IJNS4_1CILi1EEESB_SB_EEENS1_35KernelTmaWarpSpecializedCooperativeEEENS5_IJNSA_ILi128EEESF_NSA_ILi64EEEEEENS_6half_tENS5_IJlSB_lEEESI_NS5_IJSB_llEEENS4_8TiledMMAINS4_8MMA_AtomIJNS4_4SM904GMMA26MMA_64x128x16_F32F16F16_SSILNSO_5MajorE0ELSQ_1ELNSO_7ScaleInE1ELSR_1EEEEEENS4_6LayoutINS5_IJNSA_ILi2EEESB_SB_EEENS5_IJSB_NSA_ILi0EEESX_EEEEENS5_IJNS4_10UnderscoreES10_S10_EEEEENS4_13SM90_TMA_LOADENS4_14ComposedLayoutINS4_7SwizzleILi3ELi4ELi3EEENS4_18smem_ptr_flag_bitsILi16EEENSU_INS5_IJNSA_ILi8EEESG_EEENS5_IJSG_SB_EEEEEEEvNS4_8identityES13_NS14_IS16_S18_NSU_INS5_IJSG_S19_EEENS5_IJSB_SG_EEEEEEEvS1E_EENS_8epilogue10collective6detail29Sm90TmaWarpSpecializedAdapterINS1L_15DefaultEpilogueISI_SJ_SJ_NS1K_6thread17LinearCombinationISI_Li1EffLNS1P_9ScaleType4KindE0ELNS_15FloatRoundStyleE2ESI_EENS1_15EpilogueDefaultEEEEEvvEEEEvNT_6ParamsE)
        .other          _ZN7cutlass13device_kernelINS_4gemm6kernel13GemmUniversalIN4cute5tupleIJiiiiEEENS1_10collective13CollectiveMmaINS1_34MainloopSm90TmaGmmaWarpSpecializedILi7ENS5_IJNS4_1CILi1EEESB_SB_EEENS1_35KernelTmaWarpSpecializedCooperativeEEENS5_IJNSA_ILi128EEESF_NSA_ILi64EEEEEENS_6half_tENS5_IJlSB_lEEESI_NS5_IJSB_llEEENS4_8TiledMMAINS4_8MMA_AtomIJNS4_4SM904GMMA26MMA_64x128x16_F32F16F16_SSILNSO_5MajorE0ELSQ_1ELNSO_7ScaleInE1ELSR_1EEEEEENS4_6LayoutINS5_IJNSA_ILi2EEESB_SB_EEENS5_IJSB_NSA_ILi0EEESX_EEEEENS5_IJNS4_10UnderscoreES10_S10_EEEEENS4_13SM90_TMA_LOADENS4_14ComposedLayoutINS4_7SwizzleILi3ELi4ELi3EEENS4_18smem_ptr_flag_bitsILi16EEENSU_INS5_IJNSA_ILi8EEESG_EEENS5_IJSG_SB_EEEEEEEvNS4_8identityES13_NS14_IS16_S18_NSU_INS5_IJSG_S19_EEENS5_IJSB_SG_EEEEEEEvS1E_EENS_8epilogue10collective6detail29Sm90TmaWarpSpecializedAdapterINS1L_15DefaultEpilogueISI_SJ_SJ_NS1K_6thread17LinearCombinationISI_Li1EffLNS1P_9ScaleType4KindE0ELNS_15FloatRoundStyleE2ESI_EENS1_15EpilogueDefaultEEEEEvvEEEEvNT_6ParamsE,@"STO_CUDA_ENTRY STV_DEFAULT"
_ZN7cutlass13device_kernelINS_4gemm6kernel13GemmUniversalIN4cute5tupleIJiiiiEEENS1_10collective13CollectiveMmaINS1_34MainloopSm90TmaGmmaWarpSpecializedILi7ENS5_IJNS4_1CILi1EEESB_SB_EEENS1_35KernelTmaWarpSpecializedCooperativeEEENS5_IJNSA_ILi128EEESF_NSA_ILi64EEEEEENS_6half_tENS5_IJlSB_lEEESI_NS5_IJSB_llEEENS4_8TiledMMAINS4_8MMA_AtomIJNS4_4SM904GMMA26MMA_64x128x16_F32F16F16_SSILNSO_5MajorE0ELSQ_1ELNSO_7ScaleInE1ELSR_1EEEEEENS4_6LayoutINS5_IJNSA_ILi2EEESB_SB_EEENS5_IJSB_NSA_ILi0EEESX_EEEEENS5_IJNS4_10UnderscoreES10_S10_EEEEENS4_13SM90_TMA_LOADENS4_14ComposedLayoutINS4_7SwizzleILi3ELi4ELi3EEENS4_18smem_ptr_flag_bitsILi16EEENSU_INS5_IJNSA_ILi8EEESG_EEENS5_IJSG_SB_EEEEEEEvNS4_8identityES13_NS14_IS16_S18_NSU_INS5_IJSG_S19_EEENS5_IJSB_SG_EEEEEEEvS1E_EENS_8epilogue10collective6detail29Sm90TmaWarpSpecializedAdapterINS1L_15DefaultEpilogueISI_SJ_SJ_NS1K_6thread17LinearCombinationISI_Li1EffLNS1P_9ScaleType4KindE0ELNS_15FloatRoundStyleE2ESI_EENS1_15EpilogueDefaultEEEEEvvEEEEvNT_6ParamsE:
[----:B------:R-:W0:Y:S01]  /*0000*/  LDC R1, c[0x0][0x28] ;  /* 0x00000a00ff017b82 */ /* 0x000e220000000800 */
[----:B------:R-:W1:Y:S01]  /*0010*/  S2R R3, SR_TID.X ;  /* 0x0000000000037919 */ /* 0x000e620000002100 */
[----:B------:R-:W-:Y:S01]  /*0020*/  ELECT P0, URZ, PT ;  /* 0x00000000003f782f */ /* 0x000fe20003800000 */
[----:B------:R-:W-:Y:S01]  /*0030*/  BSSY B0, `(.L_x_0) ;  /* 0x000000f000007945 */ /* 0x000fe20003800000 */
[--C-:B-1----:R-:W-:Y:S02]  /*0040*/  SHF.R.U32.HI R0, RZ, 0x5, R3.reuse ;  /* 0x00000005ff007819 */ /* 0x102fe40000011603 */
[----:B------:R-:W-:-:S03]  /*0050*/  SHF.R.U32.HI R14, RZ, 0x7, R3 ;  /* 0x00000007ff0e7819 */ /* 0x000fc60000011603 */
[----:B------:R-:W1:Y:S04]  /*0060*/  SHFL.IDX PT, R4, R0, RZ, 0x1f ;  /* 0x00001fff00047589 */ /* 0x000e6800000e0000 */
[----:B------:R2:W3:Y:S01]  /*0070*/  SHFL.IDX PT, R10, R14, RZ, 0x1f ;  /* 0x00001fff0e0a7589 */ /* 0x0004e200000e0000 */
[----:B-1----:R-:W-:-:S13]  /*0080*/  ISETP.NE.OR P0, PT, R4, RZ, !P0 ;  /* 0x000000ff0400720c */ /* 0x002fda0004705670 */
[----:B0-23--:R-:W-:Y:S05]  /*0090*/  @P0 BRA `(.L_x_1) ;  /* 0x0000000000200947 */ /* 0x00dfea0003800000 */
[----:B------:R-:W-:Y:S02]  /*00a0*/  ULDC.64 UR4, c[0x0][0x198] ;  /* 0x0000660000047ab9 */ /* 0x000fe40000000a00 */
[----:B------:R-:W-:Y:S02]  /*00b0*/  UIADD3 UR6, UP0, UR4, 0xf0, URZ ;  /* 0x000000f004067890 */ /* 0x000fe4000ff1e03f */
[----:B------:R-:W-:Y:S02]  /*00c0*/  UIADD3 UR4, UP1, UR4, 0x1f0, URZ ;  /* 0x000001f004047890 */ /* 0x000fe4000ff3e03f */
[----:B------:R-:W-:Y:S02]  /*00d0*/  UIADD3.X UR7, URZ, UR5, URZ, UP0, !UPT ;  /* 0x000000053f077290 */ /* 0x000fe400087fe43f */
[----:B------:R-:W-:-:S07]  /*00e0*/  UIADD3.X UR5, URZ, UR5, URZ, UP1, !UPT ;  /* 0x000000053f057290 */ /* 0x000fce0008ffe43f */
[----:B------:R0:W-:Y:S02]  /*00f0*/  UTMACCTL.PF [UR6] ;  /* 0x00000000060079b9 */ /* 0x0001e40008040000 */
[----:B------:R0:W-:Y:S02]  /*0100*/  UTMACCTL.PF [UR4] ;  /* 0x00000000040079b9 */ /* 0x0001e40008040000 */
[----:B0-----:R-:W-:Y:S01]  /*0110*/  NOP ;  /* 0x0000000000007918 */ /* 0x001fe20000000000 */
.L_x_1:
[----:B------:R-:W-:Y:S05]  /*0120*/  BSYNC B0 ;  /* 0x0000000000007941 */ /* 0x000fea0003800000 */
.L_x_0:
[----:B------:R-:W0:Y:S02]  /*0130*/  SHFL.IDX PT, R2, R0, RZ, 0x1f ;  /* 0x00001fff00027589 */ /* 0x000e2400000e0000 */
[----:B0-----:R-:W-:-:S13]  /*0140*/  ISETP.NE.AND P0, PT, R2, RZ, PT ;  /* 0x000000ff0200720c */ /* 0x001fda0003f05270 */
[----:B------:R-:W-:Y:S05]  /*0150*/  @P0 BRA `(.L_x_2) ;  /* 0x0000000000700947 */ /* 0x000fea0003800000 */
[----:B------:R-:W0:Y:S01]  /*0160*/  S2UR UR8, SR_CgaCtaId ;  /* 0x00000000000879c3 */ /* 0x000e220000008800 */
[----:B------:R-:W-:Y:S01]  /*0170*/  UMOV UR4, 0x400 ;  /* 0x0000040000047882 */ /* 0x000fe20000000000 */
[----:B------:R-:W-:Y:S01]  /*0180*/  UMOV UR5, 0x1 ;  /* 0x0000000100057882 */ /* 0x000fe20000000000 */
[----:B------:R-:W-:Y:S01]  /*0190*/  UMOV UR6, 0x100 ;  /* 0x0000010000067882 */ /* 0x000fe20000000000 */
[----:B------:R-:W-:Y:S01]  /*01a0*/  ELECT P0, URZ, PT ;  /* 0x00000000003f782f */ /* 0x000fe20003800000 */
[----:B------:R-:W-:-:S04]  /*01b0*/  UIADD3 UR6, -UR6, 0x100000, URZ ;  /* 0x0010000006067890 */ /* 0x000fc8000fffe13f */
[----:B------:R-:W-:Y:S02]  /*01c0*/  USHF.L.U32 UR7, UR6, 0xb, URZ ;  /* 0x0000000b06077899 */ /* 0x000fe4000800063f */
[----:B------:R-:W-:Y:S02]  /*01d0*/  USHF.L.U32 UR6, UR6, 0x1, URZ ;  /* 0x0000000106067899 */ /* 0x000fe4000800063f */
[----:B0-----:R-:W-:Y:S02]  /*01e0*/  ULEA UR8, UR8, UR4, 0x18 ;  /* 0x0000000408087291 */ /* 0x001fe4000f8ec03f */
[----:B------:R-:W-:-:S04]  /*01f0*/  UIADD3 UR4, -UR5, 0x100000, URZ ;  /* 0x0010000005047890 */ /* 0x000fc8000fffe13f */
[----:B------:R-:W-:Y:S02]  /*0200*/  USHF.L.U32 UR5, UR4, 0xb, URZ ;  /* 0x0000000b04057899 */ /* 0x000fe4000800063f */
[----:B------:R-:W-:Y:S01]  /*0210*/  USHF.L.U32 UR4, UR4, 0x1, URZ ;  /* 0x0000000104047899 */ /* 0x000fe2000800063f */
[----:B------:R-:W0:Y:S11]  /*0220*/  FENCE.VIEW.ASYNC.S ;  /* 0x00000000000073c6 */ /* 0x000e360000000000 */
[----:B0-----:R0:W1:Y:S01]  /*0230*/  SYNCS.EXCH.64 URZ, [UR8], UR4 ;  /* 0x00000004083f75b2 */ /* 0x0010620008000100 */
[----:B------:R0:W2:Y:S01]  /*0240*/  SYNCS.EXCH.64 URZ, [UR8+0x38], UR6 ;  /* 0x00003806083f75b2 */ /* 0x0000a20008000100 */
[----:B------:R0:W3:Y:S01]  /*0250*/  SYNCS.EXCH.64 URZ, [UR8+0x8], UR4 ;  /* 0x00000804083f75b2 */ /* 0x0000e20008000100 */
[----:B------:R0:W4:Y:S01]  /*0260*/  SYNCS.EXCH.64 URZ, [UR8+0x40], UR6 ;  /* 0x00004006083f75b2 */ /* 0x0001220008000100 */
[----:B------:R0:W0:Y:S01]  /*0270*/  SYNCS.EXCH.64 URZ, [UR8+0x10], UR4 ;  /* 0x00001004083f75b2 */ /* 0x0000220008000100 */
        /* <DEDUP_REMOVED lines=9> */
[----:B------:R-:W-:Y:S01]  /*0310*/  NOP ;  /* 0x0000000000007918 */ /* 0x000fe20000000000 */
.L_x_2:
[----:B------:R-:W5:Y:S01]  /*0320*/  SHFL.IDX PT, R0, R0, RZ, 0x1f ;  /* 0x00001fff00007589 */ /* 0x000f6200000e0000 */
[----:B------:R-:W-:Y:S01]  /*0330*/  ELECT P0, URZ, PT ;  /* 0x00000000003f782f */ /* 0x000fe20003800000 */
[----:B------:R-:W1:Y:S01]  /*0340*/  LDC R2, c[0x0][0x65c] ;  /* 0x00019700ff027b82 */ /* 0x000e620000000800 */
[----:B------:R-:W-:Y:S01]  /*0350*/  SHF.R.S32.HI R7, RZ, 0x1f, R4 ;  /* 0x0000001fff077819 */ /* 0x000fe20000011404 */
[----:B------:R-:W2:Y:S01]  /*0360*/  S2R R5, SR_CTAID.Y ;  /* 0x0000000000057919 */ /* 0x000ea20000002600 */
[----:B0-----:R-:W-:Y:S01]  /*0370*/  UMOV UR4, 0x20 ;  /* 0x0000002000047882 */ /* 0x001fe20000000000 */
[----:B------:R-:W-:Y:S01]  /*0380*/  NOP ;  /* 0x0000000000007918 */ /* 0x000fe20000000000 */
[----:B------:R-:W-:Y:S01]  /*0390*/  LEA.HI R7, R7, R4, RZ, 0x2 ;  /* 0x0000000407077211 */ /* 0x000fe200078f10ff */
[----:B------:R-:W0:Y:S01]  /*03a0*/  S2R R6, SR_CTAID.X ;  /* 0x0000000000067919 */ /* 0x000e220000002500 */
[----:B------:R-:W-:Y:S01]  /*03b0*/  ISETP.NE.AND P2, PT, R10, RZ, PT ;  /* 0x000000ff0a00720c */ /* 0x000fe20003f45270 */
[----:B------:R-:W-:Y:S01]  /*03c0*/  NOP ;  /* 0x0000000000007918 */ /* 0x000fe20000000000 */
[----:B------:R-:W-:-:S02]  /*03d0*/  LOP3.LUT R7, R7, 0xfffffffc, RZ, 0xc0, !PT ;  /* 0xfffffffc07077812 */ /* 0x000fc400078ec0ff */
[----:B-----5:R-:W-:Y:S02]  /*03e0*/  ISETP.NE.OR P0, PT, R0, RZ, !P0 ;  /* 0x000000ff0000720c */ /* 0x020fe40004705670 */
[----:B-1----:R-:W-:-:S04]  /*03f0*/  ISETP.NE.AND P3, PT, R2, 0x1, PT ;  /* 0x000000010200780c */ /* 0x002fc80003f65270 */
[----:B------:R-:W-:Y:S01]  /*0400*/  P2R R0, PR, RZ, 0x8 ;  /* 0x00000008ff007803 */ /* 0x000fe20000000000 */
[----:B------:R-:W-:Y:S01]  /*0410*/  IMAD.IADD R0, R4, 0x1, -R7 ;  /* 0x0000000104007824 */ /* 0x000fe200078e0a07 */
[----:B------:R-:W-:Y:S01]  /*0420*/  LOP3.LUT R4, R3, 0x7f, RZ, 0xc0, !PT ;  /* 0x0000007f03047812 */ /* 0x000fe200078ec0ff */
[----:B------:R-:W-:-:S03]  /*0430*/  IMAD.MOV.U32 R7, RZ, RZ, RZ ;  /* 0x000000ffff077224 */ /* 0x000fc600078e00ff */
[----:B------:R-:W-:Y:S01]  /*0440*/  ISETP.NE.AND P1, PT, R0, 0x3, PT ;  /* 0x000000030000780c */ /* 0x000fe20003f25270 */
[----:B------:R-:W-:Y:S01]  /*0450*/  VOTEU.ALL UP0, P0 ;  /* 0x00000000003f7886 */ /* 0x000fe20000000000 */
[----:B------:R-:W-:Y:S01]  /*0460*/  VOTEU.ALL UP1, P0 ;  /* 0x00000000003f7886 */ /* 0x000fe20000020000 */
[----:B------:R-:W0:Y:S01]  /*0470*/  @P3 LDC R17, c[0x0][0x10] ;  /* 0x00000400ff113b82 */ /* 0x000e220000000800 */
[----:B--2---:R-:W-:Y:S02]  /*0480*/  @P3 IMAD.MOV.U32 R8, RZ, RZ, R5 ;  /* 0x000000ffff083224 */ /* 0x004fe400078e0005 */
[----:B------:R-:W-:Y:S01]  /*0490*/  @!UP0 UMOV UR6, 0x400 ;  /* 0x0000040000068882 */ /* 0x000fe20000000000 */
[----:B------:R-:W-:-:S04]  /*04a0*/  @!UP0 UIADD3 UR4, -UR4, 0x100000, URZ ;  /* 0x0010000004048890 */ /* 0x000fc8000fffe13f */
[----:B------:R-:W-:Y:S02]  /*04b0*/  @!UP0 USHF.L.U32 UR5, UR4, 0xb, URZ ;  /* 0x0000000b04058899 */ /* 0x000fe4000800063f */
[----:B------:R-:W-:Y:S01]  /*04c0*/  @!UP0 USHF.L.U32 UR4, UR4, 0x1, URZ ;  /* 0x0000000104048899 */ /* 0x000fe2000800063f */
[----:B------:R-:W-:Y:S01]  /*04d0*/  @P3 IMAD.MOV.U32 R9, RZ, RZ, RZ ;  /* 0x000000ffff093224 */ /* 0x000fe200078e00ff */
[----:B------:R-:W1:Y:S08]  /*04e0*/  @!UP0 S2UR UR7, SR_CgaCtaId ;  /* 0x00000000000789c3 */ /* 0x000e700000008800 */
[----:B------:R-:W2:Y:S01]  /*04f0*/  @!P3 LDC R11, c[0x0][0xc] ;  /* 0x00000300ff0bbb82 */ /* 0x000ea20000000800 */
[----:B0-----:R-:W-:Y:S01]  /*0500*/  @P3 IMAD.WIDE.U32 R16, R6, R17, R8 ;  /* 0x0000001106103225 */ /* 0x001fe200078e0008 */
[----:B-1----:R-:W-:Y:S01]  /*0510*/  @!UP0 ULEA UR8, UR7, UR6, 0x18 ;  /* 0x0000000607088291 */ /* 0x002fe2000f8ec03f */
[----:B------:R-:W-:-:S02]  /*0520*/  VOTEU.ALL UP0, P0 ;  /* 0x00000000003f7886 */ /* 0x000fc40000000000 */
[----:B------:R-:W-:Y:S01]  /*0530*/  ULDC UR6, c[0x0][0xc] ;  /* 0x0000030000067ab9 */ /* 0x000fe20000000800 */
[----:B------:R-:W-:Y:S01]  /*0540*/  ISETP.EQ.OR P0, PT, R0, RZ, !P1 ;  /* 0x000000ff0000720c */ /* 0x000fe20004f02670 */
[----:B------:R-:W-:-:S03]  /*0550*/  ULDC UR7, c[0x0][0x10] ;  /* 0x0000040000077ab9 */ /* 0x000fc60000000800 */
[C---:B------:R-:W-:Y:S01]  /*0560*/  ISETP.EQ.AND P0, PT, R10.reuse, RZ, P0 ;  /* 0x000000ff0a00720c */ /* 0x040fe20000702270 */
[----:B------:R-:W-:Y:S02]  /*0570*/  VIADD R10, R10, 0xffffffff ;  /* 0xffffffff0a0a7836 */ /* 0x000fe40000000000 */
[----:B--2---:R-:W-:Y:S01]  /*0580*/  @!P3 IMAD.WIDE.U32 R8, R11, R5, R6 ;  /* 0x000000050b08b225 */ /* 0x004fe200078e0006 */
[----:B------:R-:W0:Y:S02]  /*0590*/  FENCE.VIEW.ASYNC.S ;  /* 0x00000000000073c6 */ /* 0x000e240000000000 */
[----:B0-----:R-:W3:Y:S01]  /*05a0*/  @!UP0 SYNCS.EXCH.64 URZ, [UR8+0x80], UR4 ;  /* 0x00008004083f85b2 */ /* 0x001ee20008000100 */
[----:B------:R-:W-:Y:S01]  /*05b0*/  SEL R18, RZ, 0x1, !P0 ;  /* 0x00000001ff127807 */ /* 0x000fe20004000000 */
[----:B------:R-:W-:Y:S01]  /*05c0*/  @P3 IMAD.MOV.U32 R11, RZ, RZ, RZ ;  /* 0x000000ffff0b3224 */ /* 0x000fe200078e00ff */
[----:B------:R-:W-:Y:S01]  /*05d0*/  ISETP.GE.U32.AND P1, PT, R10, 0x2, PT ;  /* 0x000000020a00780c */ /* 0x000fe20003f26070 */
[----:B------:R-:W-:-:S02]  /*05e0*/  @!P3 IMAD.MOV.U32 R16, RZ, RZ, R8 ;  /* 0x000000ffff10b224 */ /* 0x000fc400078e0008 */
[----:B------:R-:W-:Y:S01]  /*05f0*/  @P3 IMAD.IADD R17, R17, 0x1, R11 ;  /* 0x0000000111113824 */ /* 0x000fe200078e020b */
[----:B------:R-:W-:Y:S01]  /*0600*/  SEL R18, R18, 0x2, P1 ;  /* 0x0000000212127807 */ /* 0x000fe20000800000 */
[----:B------:R-:W-:Y:S01]  /*0610*/  @!P3 IMAD.MOV.U32 R17, RZ, RZ, R9 ;  /* 0x000000ffff11b224 */ /* 0x000fe200078e0009 */
[----:B------:R0:W3:Y:S01]  /*0620*/  @!UP1 SYNCS.EXCH.64 URZ, [UR8+0x88], UR4 ;  /* 0x00008804083f95b2 */ /* 0x0000e20008000100 */
[----:B------:R-:W-:Y:S01]  /*0630*/  NOP ;  /* 0x0000000000007918 */ /* 0x000fe20000000000 */
[----:B0-----:R-:W-:-:S03]  /*0640*/  UIMAD.WIDE.U32 UR4, UR6, UR7, URZ ;  /* 0x00000007060472a5 */ /* 0x001fc6000f8e003f */
[----:B------:R-:W-:Y:S02]  /*0650*/  ULDC UR6, c[0x0][0x14] ;  /* 0x0000050000067ab9 */ /* 0x000fe40000000800 */
[----:B------:R-:W-:Y:S02]  /*0660*/  UIMAD.WIDE.U32 UR36, UR4, UR6, URZ ;  /* 0x00000006042472a5 */ /* 0x000fe4000f8e003f */
[----:B------:R-:W-:-:S04]  /*0670*/  UIMAD UR42, UR5, UR6, URZ ;  /* 0x00000006052a72a4 */ /* 0x000fc8000f8e023f */
[----:B------:R-:W-:Y:S01]  /*0680*/  UIADD3 UR42, UR37, UR42, URZ ;  /* 0x0000002a252a7290 */ /* 0x000fe2000fffe03f */
[----:B---34-:R-:W-:Y:S06]  /*0690*/  BAR.SYNC.DEFER_BLOCKING 0x0 ;  /* 0x0000000000007b1d */ /* 0x018fec0000010000 */
[----:B------:R-:W-:Y:S05]  /*06a0*/  @!P2 BRA `(.L_x_3) ;  /* 0x0000005c00c8a947 */ /* 0x000fea0003800000 */
[----:B------:R-:W-:-:S13]  /*06b0*/  ISETP.GT.U32.AND P0, PT, R10, 0x1, PT ;  /* 0x000000010a00780c */ /* 0x000fda0003f04070 */
[----:B------:R-:W-:Y:S05]  /*06c0*/  @P0 EXIT ;  /* 0x000000000000094d */ /* 0x000fea0003800000 */
[----:B------:R-:W-:Y:S01]  /*06d0*/  ULDC.64 UR4, c[0x0][0x650] ;  /* 0x0001940000047ab9 */ /* 0x000fe20000000a00 */
[----:B------:R-:W-:Y:S01]  /*06e0*/  PRMT R0, RZ, 0x7610, R0 ;  /* 0x00007610ff007816 */ /* 0x000fe20000000000 */
[----:B------:R-:W-:Y:S01]  /*06f0*/  IMAD.MOV.U32 R101, RZ, RZ, -0x1 ;  /* 0xffffffffff657424 */ /* 0x000fe200078e00ff */
[----:B------:R-:W-:Y:S01]  /*0700*/  ISETP.GE.U32.AND P0, PT, R16, UR4, PT ;  /* 0x0000000410007c0c */ /* 0x000fe2000bf06070 */
[----:B------:R-:W-:Y:S02]  /*0710*/  IMAD.MOV.U32 R100, RZ, RZ, -0x1 ;  /* 0xffffffffff647424 */ /* 0x000fe400078e00ff */
[----:B------:R-:W-:Y:S01]  /*0720*/  IMAD.MOV.U32 R99, RZ, RZ, -0x1 ;  /* 0xffffffffff637424 */ /* 0x000fe200078e00ff */
[----:B------:R-:W-:-:S13]  /*0730*/  ISETP.GE.U32.AND.EX P0, PT, R17, UR5, PT, P0 ;  /* 0x0000000511007c0c */ /* 0x000fda000bf06100 */
[----:B------:R-:W-:Y:S05]  /*0740*/  @P0 BRA `(.L_x_4) ;  /* 0x0000000400540947 */ /* 0x000fea0003800000 */
[----:B------:R-:W0:Y:S01]  /*0750*/  LDC.64 R20, c[0x0][0x628] ;  /* 0x00018a00ff147b82 */ /* 0x000e220000000a00 */
[----:B------:R-:W-:Y:S02]  /*0760*/  IMAD.MOV.U32 R8, RZ, RZ, R16 ;  /* 0x000000ffff087224 */ /* 0x000fe400078e0010 */
[----:B------:R-:W-:-:S05]  /*0770*/  IMAD.MOV.U32 R9, RZ, RZ, R17 ;  /* 0x000000ffff097224 */ /* 0x000fca00078e0011 */
[----:B------:R-:W1:Y:S08]  /*0780*/  LDC R0, c[0x0][0x630] ;  /* 0x00018c00ff007b82 */ /* 0x000e700000000800 */
[----:B------:R-:W2:Y:S01]  /*0790*/  LDC.64 R22, c[0x0][0x620] ;  /* 0x00018800ff167b82 */ /* 0x000ea20000000a00 */
[----:B0-----:R-:W-:-:S04]  /*07a0*/  ISETP.NE.U32.AND P0, PT, R20, RZ, PT ;  /* 0x000000ff1400720c */ /* 0x001fc80003f05070 */
[----:B------:R-:W-:-:S13]  /*07b0*/  ISETP.NE.AND.EX P0, PT, R21, RZ, PT, P0 ;  /* 0x000000ff1500720c */ /* 0x000fda0003f05300 */
[----:B-12---:R-:W-:Y:S05]  /*07c0*/  @!P0 BRA `(.L_x_5) ;  /* 0x0000000000288947 */ /* 0x006fea0003800000 */
[----:B------:R-:W0:Y:S02]  /*07d0*/  LDC R13, c[0x0][0x634] ;  /* 0x00018d00ff0d7b82 */ /* 0x000e240000000800 */
[----:B0-----:R-:W-:-:S05]  /*07e0*/  IADD3 R13, P0, R16, R13, RZ ;  /* 0x0000000d100d7210 */ /* 0x001fca0007f1e0ff */
[----:B------:R-:W-:-:S04]  /*07f0*/  IMAD.X R15, RZ, RZ, R17, P0 ;  /* 0x000000ffff0f7224 */ /* 0x000fc800000e0611 */
[----:B------:R-:W-:-:S04]  /*0800*/  IMAD.WIDE.U32 R8, R15, R20, RZ ;  /* 0x000000140f087225 */ /* 0x000fc800078e00ff */
[----:B------:R-:W-:-:S04]  /*0810*/  IMAD.WIDE.U32 R10, P0, R13, R21, R8 ;  /* 0x000000150d0a7225 */ /* 0x000fc80007800008 */
[----:B------:R-:W-:-:S04]  /*0820*/  IMAD.WIDE.U32 R8, R13, R20, RZ ;  /* 0x000000140d087225 */ /* 0x000fc800078e00ff */
[----:B------:R-:W-:Y:S01]  /*0830*/  IMAD.X R13, RZ, RZ, RZ, P0 ;  /* 0x000000ffff0d7224 */ /* 0x000fe200000e06ff */
[----:B------:R-:W-:Y:S01]  /*0840*/  IADD3 RZ, P0, R9, R10, RZ ;  /* 0x0000000a09ff7210 */ /* 0x000fe20007f1e0ff */
[----:B------:R-:W-:-:S04]  /*0850*/  IMAD.MOV.U32 R12, RZ, RZ, R11 ;  /* 0x000000ffff0c7224 */ /* 0x000fc800078e000b */
[----:B------:R-:W-:-:S08]  /*0860*/  IMAD.WIDE.U32.X R8, R15, R21, R12, P0 ;  /* 0x000000150f087225 */ /* 0x000fd000000e040c */
.L_x_5:
[-CC-:B------:R-:W-:Y:S01]  /*0870*/  SHF.R.U64 R99, R8, R0.reuse, R9.reuse ;  /* 0x0000000008637219 */ /* 0x180fe20000001209 */
[----:B------:R-:W0:Y:S01]  /*0880*/  LDC R12, c[0x0][0x618] ;  /* 0x00018600ff0c7b82 */ /* 0x000e220000000800 */
[----:B------:R-:W-:Y:S01]  /*0890*/  SHF.R.U32.HI R7, RZ, R0, R9 ;  /* 0x00000000ff077219 */ /* 0x000fe20000011609 */
[----:B------:R-:W-:Y:S01]  /*08a0*/  ULDC UR4, c[0x0][0x150] ;  /* 0x0000540000047ab9 */ /* 0x000fe20000000800 */
[----:B------:R-:W-:Y:S02]  /*08b0*/  IADD3 R11, P0, RZ, -R99, RZ ;  /* 0x80000063ff0b7210 */ /* 0x000fe40007f1e0ff */
[----:B------:R-:W-:-:S03]  /*08c0*/  I2FP.F32.U32 R0, R6 ;  /* 0x0000000600007245 */ /* 0x000fc60000201000 */
[----:B------:R-:W1:Y:S01]  /*08d0*/  LDC.64 R30, c[0x0][0x640] ;  /* 0x00019000ff1e7b82 */ /* 0x000e620000000a00 */
[----:B------:R-:W-:Y:S02]  /*08e0*/  IMAD.X R13, RZ, RZ, ~R7, P0 ;  /* 0x000000ffff0d7224 */ /* 0x000fe400000e0e07 */
[----:B------:R-:W-:Y:S01]  /*08f0*/  FMUL R0, R0, UR4 ;  /* 0x0000000400007c20 */ /* 0x000fe20008400000 */
[----:B------:R-:W-:Y:S01]  /*0900*/  IMAD.WIDE.U32 R8, R11, R22, R16 ;  /* 0x000000160b087225 */ /* 0x000fe200078e0010 */
[----:B------:R-:W-:-:S03]  /*0910*/  ULDC UR4, c[0x0][0x154] ;  /* 0x0000550000047ab9 */ /* 0x000fc60000000800 */
[----:B------:R-:W-:Y:S01]  /*0920*/  IMAD R10, R13, R22, RZ ;  /* 0x000000160d0a7224 */ /* 0x000fe200078e02ff */
[----:B------:R-:W2:Y:S01]  /*0930*/  LDC R7, c[0x0][0x144] ;  /* 0x00005100ff077b82 */ /* 0x000ea20000000800 */
[----:B------:R-:W3:Y:S02]  /*0940*/  F2I.U32.TRUNC.NTZ R0, R0 ;  /* 0x0000000000007305 */ /* 0x000ee4000020f000 */
[----:B------:R-:W-:-:S04]  /*0950*/  IMAD R11, R11, R23, R10 ;  /* 0x000000170b0b7224 */ /* 0x000fc800078e020a */
[----:B------:R-:W-:Y:S01]  /*0960*/  IMAD.IADD R9, R9, 0x1, R11 ;  /* 0x0000000109097824 */ /* 0x000fe200078e020b */
[----:B------:R-:W4:Y:S01]  /*0970*/  LDC R24, c[0x0][0x608] ;  /* 0x00018200ff187b82 */ /* 0x000f220000000800 */
[----:B------:R-:W-:-:S03]  /*0980*/  IMAD.MOV.U32 R11, RZ, RZ, -0x1 ;  /* 0xffffffffff0b7424 */ /* 0x000fc600078e00ff */
[-CC-:B0-----:R-:W-:Y:S02]  /*0990*/  SHF.R.U64 R22, R8, R12.reuse, R9.reuse ;  /* 0x0000000c08167219 */ /* 0x181fe40000001209 */
[----:B------:R-:W-:Y:S02]  /*09a0*/  I2FP.F32.U32 R8, R5 ;  /* 0x0000000500087245 */ /* 0x000fe40000201000 */
[----:B------:R-:W0:Y:S01]  /*09b0*/  LDC R28, c[0x0][0x658] ;  /* 0x00019600ff1c7b82 */ /* 0x000e220000000800 */
[----:B-1----:R-:W-:Y:S01]  /*09c0*/  ISETP.NE.U32.AND P0, PT, R30, RZ, PT ;  /* 0x000000ff1e00720c */ /* 0x002fe20003f05070 */
[----:B---3--:R-:W-:Y:S02]  /*09d0*/  IMAD.MOV R10, RZ, RZ, -R0 ;  /* 0x000000ffff0a7224 */ /* 0x008fe400078e0a00 */
[----:B------:R-:W-:Y:S01]  /*09e0*/  FMUL R8, R8, UR4 ;  /* 0x0000000408087c20 */ /* 0x000fe20008400000 */
[----:B------:R-:W-:Y:S02]  /*09f0*/  SHF.R.U32.HI R9, RZ, R12, R9 ;  /* 0x0000000cff097219 */ /* 0x000fe40000011609 */
[----:B------:R-:W-:Y:S01]  /*0a00*/  ISETP.NE.AND.EX P0, PT, R31, RZ, PT, P0 ;  /* 0x000000ff1f00720c */ /* 0x000fe20003f05300 */
[----:B------:R1:W3:Y:S01]  /*0a10*/  F2I.U32.TRUNC.NTZ R15, R8 ;  /* 0x00000008000f7305 */ /* 0x0002e2000020f000 */
[----:B------:R-:W1:Y:S01]  /*0a20*/  LDC R20, c[0x0][0x148] ;  /* 0x00005200ff147b82 */ /* 0x000e620000000800 */
[----:B--2---:R-:W-:-:S07]  /*0a30*/  IMAD R0, R7, R10, R6 ;  /* 0x0000000a07007224 */ /* 0x004fce00078e0206 */
[----:B------:R-:W2:Y:S01]  /*0a40*/  LDC R26, c[0x0][0x600] ;  /* 0x00018000ff1a7b82 */ /* 0x000ea20000000800 */
[-CC-:B----4-:R-:W-:Y:S02]  /*0a50*/  SHF.R.U64 R32, R22, R24.reuse, R9.reuse ;  /* 0x0000001816207219 */ /* 0x190fe40000001209 */
[----:B------:R-:W-:Y:S01]  /*0a60*/  SHF.R.U32.HI R7, RZ, R24, R9 ;  /* 0x00000018ff077219 */ /* 0x000fe20000011609 */
[----:B------:R-:W-:-:S04]  /*0a70*/  IMAD.MOV.U32 R9, RZ, RZ, 0x1 ;  /* 0x00000001ff097424 */ /* 0x000fc800078e00ff */
[----:B------:R-:W4:Y:S01]  /*0a80*/  LDC R21, c[0x0][0x648] ;  /* 0x00019200ff157b82 */ /* 0x000f220000000800 */
[-C--:B0-----:R-:W-:Y:S02]  /*0a90*/  SHF.L.U32 R6, R11, R28.reuse, RZ ;  /* 0x0000001c0b067219 */ /* 0x081fe400000006ff */
[--C-:B------:R-:W-:Y:S02]  /*0aa0*/  SHF.R.U64 R24, R32, R28, R7.reuse ;  /* 0x0000001c20187219 */ /* 0x100fe40000001207 */
[----:B------:R-:W-:Y:S02]  /*0ab0*/  LOP3.LUT R13, RZ, R6, RZ, 0x33, !PT ;  /* 0x00000006ff0d7212 */ /* 0x000fe400078e33ff */
[-C--:B------:R-:W-:Y:S01]  /*0ac0*/  SHF.R.U32.HI R7, RZ, R28.reuse, R7 ;  /* 0x0000001cff077219 */ /* 0x080fe20000011607 */
[----:B------:R-:W0:Y:S01]  /*0ad0*/  LDC R23, c[0x0][0x638] ;  /* 0x00018e00ff177b82 */ /* 0x000e220000000800 */
[----:B------:R-:W-:Y:S01]  /*0ae0*/  SHF.L.U32 R12, R9, R28, RZ ;  /* 0x0000001c090c7219 */ /* 0x000fe200000006ff */
[----:B------:R-:W-:-:S06]  /*0af0*/  IMAD.MOV.U32 R6, RZ, RZ, R24 ;  /* 0x000000ffff067224 */ /* 0x000fcc00078e0018 */
[----:B------:R-:W0:Y:S01]  /*0b00*/  LDC R101, c[0x0][0x610] ;  /* 0x00018400ff657b82 */ /* 0x000e220000000800 */
[----:B-1-3--:R-:W-:Y:S05]  /*0b10*/  @!P0 BRA `(.L_x_6) ;  /* 0x0000000000288947 */ /* 0x00afea0003800000 */
[----:B------:R-:W1:Y:S02]  /*0b20*/  LDC R11, c[0x0][0x64c] ;  /* 0x00019300ff0b7b82 */ /* 0x000e640000000800 */
[----:B-1----:R-:W-:-:S05]  /*0b30*/  IADD3 R11, P0, R24, R11, RZ ;  /* 0x0000000b180b7210 */ /* 0x002fca0007f1e0ff */
        /* <DEDUP_REMOVED lines=8> */
.L_x_6:
[----:B----4-:R-:W-:Y:S01]  /*0bc0*/  SHF.R.U64 R6, R6, R21, R7 ;  /* 0x0000001506067219 */ /* 0x010fe20000001207 */
[----:B--2---:R-:W-:Y:S01]  /*0bd0*/  VIADD R7, R26, 0xffffffff ;  /* 0xffffffff1a077836 */ /* 0x004fe20000000000 */
[----:B------:R-:W-:Y:S01]  /*0be0*/  LOP3.LUT R13, R32, R13, RZ, 0xc0, !PT ;  /* 0x0000000d200d7212 */ /* 0x000fe200078ec0ff */
[----:B------:R-:W-:Y:S02]  /*0bf0*/  IMAD.MOV R15, RZ, RZ, -R15 ;  /* 0x000000ffff0f7224 */ /* 0x000fe400078e0a0f */
[----:B------:R-:W-:Y:S02]  /*0c00*/  IMAD.MOV R8, RZ, RZ, -R6 ;  /* 0x000000ffff087224 */ /* 0x000fe400078e0a06 */
[----:B------:R-:W-:Y:S01]  /*0c10*/  IMAD R13, R12, R6, R13 ;  /* 0x000000060c0d7224 */ /* 0x000fe200078e020d */
[----:B------:R-:W-:Y:S01]  /*0c20*/  LOP3.LUT R6, R22, R7, RZ, 0xc0, !PT ;  /* 0x0000000716067212 */ /* 0x000fe200078ec0ff */
[----:B------:R-:W-:Y:S02]  /*0c30*/  @P3 IMAD R0, R20, R15, R5 ;  /* 0x0000000f14003224 */ /* 0x000fe400078e0205 */
[----:B0-----:R-:W-:-:S02]  /*0c40*/  IMAD R5, R8, R23, R24 ;  /* 0x0000001708057224 */ /* 0x001fc400078e0218 */
[----:B------:R-:W-:Y:S02]  /*0c50*/  IMAD R101, R13, R101, R0 ;  /* 0x000000650d657224 */ /* 0x000fe400078e0200 */
[----:B------:R-:W-:Y:S02]  /*0c60*/  IMAD R6, R5, R26, R6 ;  /* 0x0000001a05067224 */ /* 0x000fe400078e0206 */
[----:B------:R-:W-:-:S03]  /*0c70*/  IMAD.MOV.U32 R0, RZ, RZ, 0x1 ;  /* 0x00000001ff007424 */ /* 0x000fc600078e00ff */
[----:B------:R-:W-:Y:S02]  /*0c80*/  SEL R100, R6, R101, !P3 ;  /* 0x0000006506647207 */ /* 0x000fe40005800000 */
[----:B------:R-:W-:-:S07]  /*0c90*/  SEL R101, R101, R6, !P3 ;  /* 0x0000000665657207 */ /* 0x000fce0005800000 */
.L_x_4:
[----:B------:R-:W-:-:S08]  /*0ca0*/  NOP ;  /* 0x0000000000007918 */ /* 0x000fd00000000000 */
[----:B------:R-:W0:Y:S02]  /*0cb0*/  USETMAXREG.TRY_ALLOC.CTAPOOL UP0, 0xe8 ;  /* 0x000000e8000079c8 */ /* 0x000e240008000600 */
[----:B0-----:R-:W-:-:S13]  /*0cc0*/  PLOP3.LUT P0, PT, PT, PT, UP0, 0x80, 0x0 ;  /* 0x000000000000781c */ /* 0x001fda0003f0f008 */
[----:B------:R-:W-:Y:S05]  /*0cd0*/  @!P0 BRA `(.L_x_4) ;  /* 0xfffffffc00f08947 */ /* 0x000fea000383ffff */
[----:B------:R-:W-:Y:S01]  /*0ce0*/  ULDC.64 UR4, c[0x0][0x598] ;  /* 0x0001660000047ab9 */ /* 0x000fe20000000a00 */
[----:B------:R-:W-:Y:S01]  /*0cf0*/  ULDC.64 UR38, c[0x0][0x208] ;  /* 0x0000820000267ab9 */ /* 0x000fe20000000a00 */
[----:B------:R-:W-:-:S04]  /*0d00*/  ISETP.NE.U32.AND P0, PT, RZ, UR4, PT ;  /* 0x00000004ff007c0c */ /* 0x000fc8000bf05070 */
[----:B------:R-:W-:-:S13]  /*0d10*/  ISETP.NE.AND.EX P0, PT, RZ, UR5, PT, P0 ;  /* 0x00000005ff007c0c */ /* 0x000fda000bf05300 */
[----:B------:R-:W-:Y:S05]  /*0d20*/  @!P0 BRA `(.L_x_7) ;  /* 0x00000000001c8947 */ /* 0x000fea0003800000 */
[----:B------:R-:W0:Y:S02]  /*0d30*/  LDC.64 R6, c[0x0][0x598] ;  /* 0x00016600ff067b82 */ /* 0x000e240000000a00 */
[----:B0-----:R-:W2:Y:S02]  /*0d40*/  LDG.E.64 R6, desc[UR38][R6.64] ;  /* 0x0000002606067981 */ /* 0x001ea4000c1e1b00 */
[----:B--2---:R-:W-:-:S04]  /*0d50*/  ISETP.NE.U32.AND P0, PT, R6, RZ, PT ;  /* 0x000000ff0600720c */ /* 0x004fc80003f05070 */
[----:B------:R-:W-:-:S13]  /*0d60*/  ISETP.NE.AND.EX P0, PT, R7, RZ, PT, P0 ;  /* 0x000000ff0700720c */ /* 0x000fda0003f05300 */
[----:B------:R-:W-:Y:S05]  /*0d70*/  @!P0 BRA `(.L_x_7) ;  /* 0x0000000000088947 */ /* 0x000fea0003800000 */
[----:B------:R0:W5:Y:S01]  /*0d80*/  LD.E R19, desc[UR38][R6.64] ;  /* 0x0000002606137980 */ /* 0x000162000c101900 */
[----:B------:R-:W-:Y:S05]  /*0d90*/  BRA `(.L_x_8) ;  /* 0x0000000000247947 */ /* 0x000fea0003800000 */
.L_x_7:
[----:B------:R-:W-:Y:S02]  /*0da0*/  ULDC.64 UR4, c[0x0][0x588] ;  /* 0x0001620000047ab9 */ /* 0x000fe40000000a00 */
[----:B------:R-:W-:-:S04]  /*0db0*/  ISETP.NE.U32.AND P0, PT, RZ, UR4, PT ;  /* 0x00000004ff007c0c */ /* 0x000fc8000bf05070 */
[----:B------:R-:W-:-:S13]  /*0dc0*/  ISETP.NE.AND.EX P0, PT, RZ, UR5, PT, P0 ;  /* 0x00000005ff007c0c */ /* 0x000fda000bf05300 */
[----:B------:R-:W-:Y:S05]  /*0dd0*/  @!P0 BRA `(.L_x_9) ;  /* 0x00000000000c8947 */ /* 0x000fea0003800000 */
[----:B------:R-:W0:Y:S02]  /*0de0*/  LDC.64 R6, c[0x0][0x588] ;  /* 0x00016200ff067b82 */ /* 0x000e240000000a00 */
[----:B0-----:R1:W5:Y:S01]  /*0df0*/  LDG.E R19, desc[UR38][R6.64] ;  /* 0x0000002606137981 */ /* 0x001362000c1e1900 */
[----:B------:R-:W-:Y:S05]  /*0e00*/  BRA `(.L_x_8) ;  /* 0x0000000000087947 */ /* 0x000fea0003800000 */
.L_x_9:
[----:B------:R-:W-:Y:S02]  /*0e10*/  ULDC UR4, c[0x0][0x580] ;  /* 0x0001600000047ab9 */ /* 0x000fe40000000800 */
[----:B------:R-:W-:-:S07]  /*0e20*/  IMAD.U32 R19, RZ, RZ, UR4 ;  /* 0x00000004ff137e24 */ /* 0x000fce000f8e00ff */
.L_x_8:
[----:B------:R-:W-:Y:S02]  /*0e30*/  ULDC.64 UR4, c[0x0][0x5a0] ;  /* 0x0001680000047ab9 */ /* 0x000fe40000000a00 */
[----:B------:R-:W-:-:S04]  /*0e40*/  ISETP.NE.U32.AND P0, PT, RZ, UR4, PT ;  /* 0x00000004ff007c0c */ /* 0x000fc8000bf05070 */
[----:B------:R-:W-:-:S13]  /*0e50*/  ISETP.NE.AND.EX P0, PT, RZ, UR5, PT, P0 ;  /* 0x00000005ff007c0c */ /* 0x000fda000bf05300 */
[----:B------:R-:W-:Y:S05]  /*0e60*/  @!P0 BRA `(.L_x_10) ;  /* 0x00000000001c8947 */ /* 0x000fea0003800000 */
[----:B01----:R-:W0:Y:S02]  /*0e70*/  LDC.64 R6, c[0x0][0x5a0] ;  /* 0x00016800ff067b82 */ /* 0x003e240000000a00 */
[----:B0-----:R-:W2:Y:S02]  /*0e80*/  LDG.E.64 R6, desc[UR38][R6.64] ;  /* 0x0000002606067981 */ /* 0x001ea4000c1e1b00 */
[----:B--2---:R-:W-:-:S04]  /*0e90*/  ISETP.NE.U32.AND P0, PT, R6, RZ, PT ;  /* 0x000000ff0600720c */ /* 0x004fc80003f05070 */
[----:B------:R-:W-:-:S13]  /*0ea0*/  ISETP.NE.AND.EX P0, PT, R7, RZ, PT, P0 ;  /* 0x000000ff0700720c */ /* 0x000fda0003f05300 */
[----:B------:R-:W-:Y:S05]  /*0eb0*/  @!P0 BRA `(.L_x_10) ;  /* 0x0000000000088947 */ /* 0x000fea0003800000 */
[----:B------:R0:W5:Y:S01]  /*0ec0*/  LD.E R88, desc[UR38][R6.64] ;  /* 0x0000002606587980 */ /* 0x000162000c101900 */
[----:B------:R-:W-:Y:S05]  /*0ed0*/  BRA `(.L_x_11) ;  /* 0x0000000000247947 */ /* 0x000fea0003800000 */
.L_x_10:
[----:B------:R-:W-:Y:S02]  /*0ee0*/  ULDC.64 UR4, c[0x0][0x590] ;  /* 0x0001640000047ab9 */ /* 0x000fe40000000a00 */
[----:B------:R-:W-:-:S04]  /*0ef0*/  ISETP.NE.U32.AND P0, PT, RZ, UR4, PT ;  /* 0x00000004ff007c0c */ /* 0x000fc8000bf05070 */
[----:B------:R-:W-:-:S13]  /*0f00*/  ISETP.NE.AND.EX P0, PT, RZ, UR5, PT, P0 ;  /* 0x00000005ff007c0c */ /* 0x000fda000bf05300 */
[----:B------:R-:W-:Y:S05]  /*0f10*/  @!P0 BRA `(.L_x_12) ;  /* 0x00000000000c8947 */ /* 0x000fea0003800000 */
[----:B------:R-:W2:Y:S02]  /*0f20*/  LDC.64 R88, c[0x0][0x590] ;  /* 0x00016400ff587b82 */ /* 0x000ea40000000a00 */
[----:B--2---:R2:W5:Y:S01]  /*0f30*/  LDG.E R88, desc[UR38][R88.64] ;  /* 0x0000002658587981 */ /* 0x004562000c1e1900 */
[----:B------:R-:W-:Y:S05]  /*0f40*/  BRA `(.L_x_11) ;  /* 0x0000000000087947 */ /* 0x000fea0003800000 */
.L_x_12:
[----:B------:R-:W-:Y:S02]  /*0f50*/  ULDC UR4, c[0x0][0x584] ;  /* 0x0001610000047ab9 */ /* 0x000fe40000000800 */
[----:B------:R-:W-:-:S07]  /*0f60*/  IMAD.U32 R88, RZ, RZ, UR4 ;  /* 0x00000004ff587e24 */ /* 0x000fce000f8e00ff */
.L_x_11:
[----:B------:R-:W-:-:S13]  /*0f70*/  LOP3.LUT P0, RZ, R0, 0xff, RZ, 0xc0, !PT ;  /* 0x000000ff00ff7812 */ /* 0x000fda000780c0ff */
[----:B------:R-:W-:Y:S05]  /*0f80*/  @!P0 EXIT ;  /* 0x000000000000894d */ /* 0x000fea0003800000 */
[----:B------:R-:W3:Y:S01]  /*0f90*/  LDC R90, c[0x0][0x658] ;  /* 0x00019600ff5a7b82 */ /* 0x000ee20000000800 */
[----:B------:R-:W-:Y:S01]  /*0fa0*/  ULDC.64 UR6, c[0x0][0x288] ;  /* 0x0000a20000067ab9 */ /* 0x000fe20000000a00 */
[----:B------:R-:W-:Y:S01]  /*0fb0*/  LOP3.LUT R14, R14, 0x1, RZ, 0xc0, !PT ;  /* 0x000000010e0e7812 */ /* 0x000fe200078ec0ff */
[----:B------:R-:W-:Y:S01]  /*0fc0*/  UIADD3 UR4, UR7, 0x3f, URZ ;  /* 0x0000003f07047890 */ /* 0x000fe2000fffe03f */
[----:B------:R-:W-:Y:S01]  /*0fd0*/  SHF.R.U32.HI R0, RZ, 0x2, R3 ;  /* 0x00000002ff007819 */ /* 0x000fe20000011603 */
[----:B01----:R-:W-:Y:S01]  /*0fe0*/  IMAD.MOV.U32 R7, RZ, RZ, -0x1 ;  /* 0xffffffffff077424 */ /* 0x003fe200078e00ff */
[----:B------:R-:W-:Y:S01]  /*0ff0*/  SHF.R.U32.HI R4, RZ, 0x1, R4 ;  /* 0x00000001ff047819 */ /* 0x000fe20000011604 */
[----:B------:R-:W-:Y:S01]  /*1000*/  USHF.R.S32.HI UR5, URZ, 0x1f, UR4 ;  /* 0x0000001f3f057899 */ /* 0x000fe20008011404 */
[----:B------:R-:W0:Y:S01]  /*1010*/  LDC.64 R92, c[0x0][0x5c8] ;  /* 0x00017200ff5c7b82 */ /* 0x000e220000000a00 */
[----:B------:R-:W-:Y:S01]  /*1020*/  IMAD.SHL.U32 R5, R14, 0x40, RZ ;  /* 0x000000400e057824 */ /* 0x000fe200078e00ff */
[----:B------:R-:W-:Y:S01]  /*1030*/  LOP3.LUT R0, R0, 0x7, RZ, 0xc0, !PT ;  /* 0x0000000700007812 */ /* 0x000fe200078ec0ff */
[----:B------:R-:W-:Y:S01]  /*1040*/  ULEA.HI UR5, UR5, UR4, URZ, 0x6 ;  /* 0x0000000405057291 */ /* 0x000fe2000f8f303f */
[----:B------:R-:W-:Y:S01]  /*1050*/  LOP3.LUT R23, R4, 0x30, RZ, 0xc0, !PT ;  /* 0x0000003004177812 */ /* 0x000fe200078ec0ff */
[----:B------:R-:W-:Y:S01]  /*1060*/  IMAD.MOV.U32 R9, RZ, RZ, 0x1 ;  /* 0x00000001ff097424 */ /* 0x000fe200078e00ff */
[--C-:B------:R-:W-:Y:S01]  /*1070*/  LOP3.LUT R22, R5, 0x40, R0.reuse, 0xe2, !PT ;  /* 0x0000004005167812 */ /* 0x100fe200078ee200 */
[----:B------:R-:W-:Y:S01]  /*1080*/  USHF.R.S32.HI UR43, URZ, 0x6, UR5 ;  /* 0x000000063f2b7899 */ /* 0x000fe20008011405 */
[----:B------:R-:W1:Y:S01]  /*1090*/  LDC R95, c[0x0][0x600] ;  /* 0x00018000ff5f7b82 */ /* 0x000e620000000800 */
[-C--:B------:R-:W-:Y:S01]  /*10a0*/  IADD3 R5, RZ, -R23.reuse, -R0 ;  /* 0x80000017ff057210 */ /* 0x080fe20007ffe800 */
[----:B------:R-:W-:Y:S01]  /*10b0*/  IMAD.U32 R6, RZ, RZ, UR6 ;  /* 0x00000006ff067e24 */ /* 0x000fe2000f8e00ff */
[C---:B--2---:R-:W-:Y:S01]  /*10c0*/  LOP3.LUT R89, R3.reuse, 0x3, RZ, 0xc0, !PT ;  /* 0x0000000303597812 */ /* 0x044fe200078ec0ff */
[----:B------:R-:W-:Y:S01]  /*10d0*/  UISETP.LT.AND UP0, UPT, UR43, 0x1, UPT ;  /* 0x000000012b00788c */ /* 0x000fe2000bf01270 */
[----:B------:R-:W-:Y:S01]  /*10e0*/  LOP3.LUT R94, R3, 0x80, RZ, 0xc0, !PT ;  /* 0x00000080035e7812 */ /* 0x000fe200078ec0ff */
[----:B------:R-:W-:Y:S01]  /*10f0*/  IMAD R5, R14, -0x40, R5 ;  /* 0xffffffc00e057824 */ /* 0x000fe200078e0205 */
[----:B------:R-:W-:Y:S01]  /*1100*/  ULDC UR4, c[0x0][0x284] ;  /* 0x0000a10000047ab9 */ /* 0x000fe20000000800 */
[-C--:B---3--:R-:W-:Y:S01]  /*1110*/  SHF.L.U32 R7, R7, R90.reuse, RZ ;  /* 0x0000005a07077219 */ /* 0x088fe200000006ff */
[----:B------:R-:W-:Y:S01]  /*1120*/  USEL UR44, UR43, 0x1, UP0 ;  /* 0x000000012b2c7887 */ /* 0x000fe20008000000 */
[----:B------:R-:W-:Y:S01]  /*1130*/  LOP3.LUT R22, R22, R23, RZ, 0xfc, !PT ;  /* 0x0000001716167212 */ /* 0x000fe200078efcff */
[----:B------:R-:W-:Y:S01]  /*1140*/  IMAD R89, R89, -0x2, R6 ;  /* 0xfffffffe59597824 */ /* 0x000fe200078e0206 */
[----:B------:R-:W-:Y:S01]  /*1150*/  SHF.L.U32 R90, R9, R90, RZ ;  /* 0x0000005a095a7219 */ /* 0x000fe200000006ff */
[----:B------:R-:W-:Y:S01]  /*1160*/  VIADD R97, R5, UR4 ;  /* 0x0000000405617c36 */ /* 0x000fe20008000000 */
[----:B------:R-:W-:Y:S01]  /*1170*/  LOP3.LUT R98, R18, 0x1, RZ, 0xfc, !PT ;  /* 0x0000000112627812 */ /* 0x000fe200078efcff */
[----:B------:R-:W-:Y:S01]  /*1180*/  IMAD.MOV.U32 R23, RZ, RZ, RZ ;  /* 0x000000ffff177224 */ /* 0x000fe200078e00ff */
[C---:B0-----:R-:W-:Y:S01]  /*1190*/  SHF.L.U64.HI R91, R92.reuse, 0x3, R93 ;  /* 0x000000035c5b7819 */ /* 0x041fe2000001025d */
[----:B------:R-:W-:Y:S01]  /*11a0*/  IMAD.SHL.U32 R92, R92, 0x8, RZ ;  /* 0x000000085c5c7824 */ /* 0x000fe200078e00ff */
[----:B------:R-:W-:Y:S01]  /*11b0*/  SHF.R.U32.HI R94, RZ, 0x7, R94 ;  /* 0x00000007ff5e7819 */ /* 0x000fe2000001165e */
[----:B------:R-:W-:Y:S01]  /*11c0*/  IMAD.SHL.U32 R93, R3, 0x2, RZ ;  /* 0x00000002035d7824 */ /* 0x000fe200078e00ff */
[----:B------:R-:W-:Y:S01]  /*11d0*/  LOP3.LUT R96, RZ, R7, RZ, 0x33, !PT ;  /* 0x00000007ff607212 */ /* 0x000fe200078e33ff */
[----:B------:R-:W-:Y:S01]  /*11e0*/  UIADD3 UR44, UR43, -UR44, URZ ;  /* 0x8000002c2b2c7290 */ /* 0x000fe2000fffe03f */
[----:B------:R-:W-:Y:S01]  /*11f0*/  UMOV UR40, URZ ;  /* 0x0000003f00287c82 */ /* 0x000fe20008000000 */
[----:B-1----:R-:W-:Y:S01]  /*1200*/  VIADD R95, R95, 0xffffffff ;  /* 0xffffffff5f5f7836 */ /* 0x002fe20000000000 */
[----:B------:R-:W-:-:S09]  /*1210*/  UMOV UR41, URZ ;  /* 0x0000003f00297c82 */ /* 0x000fd20008000000 */
.L_x_158:
[----:B0-----:R-:W0:Y:S01]  /*1220*/  SHFL.IDX PT, R0, R94, RZ, 0x1f ;  /* 0x00001fff5e007589 */ /* 0x001e2200000e0000 */
[----:B-1----:R-:W1:Y:S01]  /*1230*/  S2UR UR7, SR_CgaCtaId ;  /* 0x00000000000779c3 */ /* 0x002e620000008800 */
[----:B------:R-:W-:Y:S01]  /*1240*/  UMOV UR6, 0x400 ;  /* 0x0000040000067882 */ /* 0x000fe20000000000 */
[----:B0-----:R-:W-:Y:S01]  /*1250*/  R2UR UR4, R0 ;  /* 0x00000000000472ca */ /* 0x001fe200000e0000 */
[----:B-1----:R-:W-:-:S12]  /*1260*/  ULEA UR46, UR7, UR6, 0x18 ;  /* 0x00000006072e7291 */ /* 0x002fd8000f8ec03f */
[----:B------:R-:W-:-:S04]  /*1270*/  ULEA.HI UR5, UR4, UR4, URZ, 0x1 ;  /* 0x0000000404057291 */ /* 0x000fc8000f8f083f */
[----:B------:R-:W-:-:S04]  /*1280*/  ULOP3.LUT UR5, UR5, 0x7fffe, URZ, 0xc0, !UPT ;  /* 0x0007fffe05057892 */ /* 0x000fc8000f8ec03f */
[----:B------:R-:W-:-:S03]  /*1290*/  UIADD3 UR5, UR4, -UR5, URZ ;  /* 0x8000000504057290 */ /* 0x000fc6000fffe03f */
[----:B------:R-:W-:Y:S01]  /*12a0*/  ULDC UR4, c[0x0][0x28c] ;  /* 0x0000a30000047ab9 */ /* 0x000fe20000000800 */
[----:B------:R-:W-:Y:S01]  /*12b0*/  ULEA UR5, UR5, UR46, 0xd ;  /* 0x0000002e05057291 */ /* 0x000fe2000f8e683f */
[----:B------:R-:W-:-:S03]  /*12c0*/  ISETP.LT.AND P0, PT, RZ, UR4, PT ;  /* 0x00000004ff007c0c */ /* 0x000fc6000bf01270 */
[----:B------:R-:W-:-:S04]  /*12d0*/  UIADD3 UR5, UR5, 0x180, URZ ;  /* 0x0000018005057890 */ /* 0x000fc8000fffe03f */
[----:B------:R-:W-:-:S04]  /*12e0*/  USHF.R.U32.HI UR5, URZ, 0x4, UR5 ;  /* 0x000000043f057899 */ /* 0x000fc80008011605 */
[----:B------:R-:W-:-:S04]  /*12f0*/  ULOP3.LUT UR5, UR5, 0x3fff, URZ, 0xc0, !UPT ;  /* 0x00003fff05057892 */ /* 0x000fc8000f8ec03f */
[----:B------:R-:W-:Y:S01]  /*1300*/  ULOP3.LUT UR45, UR5, 0x10000, URZ, 0xfc, !UPT ;  /* 0x00010000052d7892 */ /* 0x000fe2000f8efc3f */
[----:B--2345:R-:W-:Y:S11]  /*1310*/  @P0 BRA `(.L_x_13) ;  /* 0x0000000000400947 */ /* 0x03cff60003800000 */
[----:B------:R-:W-:Y:S01]  /*1320*/  MOV R0, 0x0 ;  /* 0x0000000000007802 */ /* 0x000fe20000000f00 */
[----:B------:R-:W-:Y:S01]  /*1330*/  ULDC.64 UR4, c[0x4][0x68] ;  /* 0x01001a0000047ab9 */ /* 0x000fe20000000a00 */
[----:B------:R-:W-:Y:S01]  /*1340*/  ULDC.64 UR6, c[0x4][0x8] ;  /* 0x0100020000067ab9 */ /* 0x000fe20000000a00 */
[----:B------:R-:W-:Y:S01]  /*1350*/  IMAD.U32 R4, RZ, RZ, UR4 ;  /* 0x00000004ff047e24 */ /* 0x000fe2000f8e00ff */
[----:B------:R0:W1:Y:S01]  /*1360*/  LDC.64 R14, c[0x4][R0] ;  /* 0x01000000000e7b82 */ /* 0x0000620000000a00 */
[----:B------:R-:W-:Y:S01]  /*1370*/  IMAD.U32 R5, RZ, RZ, UR5 ;  /* 0x00000005ff057e24 */ /* 0x000fe2000f8e00ff */
[----:B------:R-:W-:Y:S01]  /*1380*/  ULDC.64 UR4, c[0x4][0x70] ;  /* 0x01001c0000047ab9 */ /* 0x000fe20000000a00 */
[----:B------:R-:W-:Y:S02]  /*1390*/  IMAD.U32 R10, RZ, RZ, UR6 ;  /* 0x00000006ff0a7e24 */ /* 0x000fe4000f8e00ff */
[----:B------:R-:W-:Y:S02]  /*13a0*/  IMAD.U32 R6, RZ, RZ, UR4 ;  /* 0x00000004ff067e24 */ /* 0x000fe4000f8e00ff */
[----:B------:R-:W-:-:S02]  /*13b0*/  IMAD.U32 R7, RZ, RZ, UR5 ;  /* 0x00000005ff077e24 */ /* 0x000fc4000f8e00ff */
[----:B------:R-:W-:Y:S02]  /*13c0*/  IMAD.U32 R11, RZ, RZ, UR7 ;  /* 0x00000007ff0b7e24 */ /* 0x000fe4000f8e00ff */
[----:B------:R-:W-:Y:S02]  /*13d0*/  IMAD.MOV.U32 R8, RZ, RZ, 0x1e1 ;  /* 0x000001e1ff087424 */ /* 0x000fe400078e00ff */
[----:B------:R-:W-:Y:S02]  /*13e0*/  IMAD.MOV.U32 R12, RZ, RZ, 0x1 ;  /* 0x00000001ff0c7424 */ /* 0x000fe400078e00ff */
[----:B0-----:R-:W-:-:S07]  /*13f0*/  IMAD.MOV.U32 R13, RZ, RZ, RZ ;  /* 0x000000ffff0d7224 */ /* 0x001fce00078e00ff */
[----:B------:R-:W-:-:S07]  /*1400*/  LEPC R20, `(.L_x_13) ;  /* 0x000000001014794e */ /* 0x000fce0000000000 */
[----:B-1---5:R-:W-:Y:S05]  /*1410*/  CALL.ABS.NOINC R14 ;  /* 0x000000000e007343 */ /* 0x022fea0003c00000 */
.L_x_13:
[----:B------:R-:W-:-:S13]  /*1420*/  ISETP.NE.AND P0, PT, R98, 0x3, PT ;  /* 0x000000036200780c */ /* 0x000fda0003f05270 */
[----:B------:R-:W-:Y:S05]  /*1430*/  @!P0 BRA `(.L_x_14) ;  /* 0x0000000000048947 */ /* 0x000fea0003800000 */
[----:B------:R-:W-:Y:S01]  /*1440*/  BPT.TRAP 0x1 ;  /* 0x000000040000795c */ /* 0x000fe20000300000 */
.L_x_14:
[----:B------:R-:W-:Y:S02]  /*1450*/  IMAD.U32 R3, RZ, RZ, UR41 ;  /* 0x00000029ff037e24 */ /* 0x000fe4000f8e00ff */
[----:B------:R-:W-:-:S03]  /*1460*/  IMAD.U32 R0, RZ, RZ, UR40 ;  /* 0x00000028ff007e24 */ /* 0x000fc6000f8e00ff */
[----:B------:R-:W-:Y:S02]  /*1470*/  LEA R3, R3, UR46, 0x3 ;  /* 0x0000002e03037c11 */ /* 0x000fe4000f8e18ff */
[----:B------:R-:W-:-:S04]  /*1480*/  SHF.L.U32 R0, R0, 0x1f, RZ ;  /* 0x0000001f00007819 */ /* 0x000fc800000006ff */
[----:B------:R0:W1:Y:S01]  /*1490*/  SYNCS.PHASECHK.TRANS64.TRYWAIT P1, [R3+URZ], R0 ;  /* 0x00000000030075a7 */ /* 0x000062000802017f */
[----:B------:R-:W-:Y:S05]  /*14a0*/  @!P0 BRA `(.L_x_15) ;  /* 0x0000000000048947 */ /* 0x000fea0003800000 */
[----:B------:R-:W-:Y:S01]  /*14b0*/  BPT.TRAP 0x1 ;  /* 0x000000040000795c */ /* 0x000fe20000300000 */
.L_x_15:
[----:B------:R-:W-:-:S05]  /*14c0*/  IMAD.U32 R4, RZ, RZ, UR44 ;  /* 0x0000002cff047e24 */ /* 0x000fca000f8e00ff */
[----:B------:R-:W-:Y:S01]  /*14d0*/  ISETP.GE.AND P2, PT, R4, 0x1, PT ;  /* 0x000000010400780c */ /* 0x000fe20003f46270 */
[----:B-1----:R-:W-:-:S12]  /*14e0*/  @P1 BRA `(.L_x_16) ;  /* 0x0000000000081947 */ /* 0x002fd80003800000 */
[----:B------:R-:W1:Y:S02]  /*14f0*/  SYNCS.PHASECHK.TRANS64.TRYWAIT P1, [R3+URZ], R0 ;  /* 0x00000000030075a7 */ /* 0x000e64000802017f */
[----:B-1----:R-:W-:Y:S05]  /*1500*/  @!P1 BRA `(.L_x_17) ;  /* 0x00000068002c9947 */ /* 0x002fea0003800000 */
.L_x_16:
[----:B------:R-:W-:Y:S05]  /*1510*/  WARPSYNC.ALL ;  /* 0x0000000000007948 */ /* 0x000fea0003800000 */
[----:B------:R-:W-:Y:S01]  /*1520*/  UIADD3 UR4, UR46, 0x1c180, URZ ;  /* 0x0001c1802e047890 */ /* 0x000fe2000fffe03f */
[----:B------:R-:W-:Y:S01]  /*1530*/  WARPGROUP.ARRIVE ;  /* 0x00000000000079c5 */ /* 0x000fe20000000000 */
[----:B------:R-:W-:Y:S02]  /*1540*/  ULEA UR5, UR41, UR45, 0xa ;  /* 0x0000002d29057291 */ /* 0x000fe4000f8e503f */
[----:B------:R-:W-:Y:S01]  /*1550*/  USHF.R.U32.HI UR4, URZ, 0x4, UR4 ;  /* 0x000000043f047899 */ /* 0x000fe20008011604 */
[----:B------:R-:W-:Y:S01]  /*1560*/  UMOV UR9, 0x40000040 ;  /* 0x4000004000097882 */ /* 0x000fe20000000000 */
[----:B------:R-:W-:-:S02]  /*1570*/  UMOV UR11, 0x40000040 ;  /* 0x40000040000b7882 */ /* 0x000fc40000000000 */
[----:B------:R-:W-:Y:S01]  /*1580*/  ULOP3.LUT UR4, UR4, 0x3fff, URZ, 0xc0, !UPT ;  /* 0x00003fff04047892 */ /* 0x000fe2000f8ec03f */
[----:B------:R-:W-:-:S03]  /*1590*/  UMOV UR8, UR5 ;  /* 0x0000000500087c82 */ /* 0x000fc60008000000 */
[----:B------:R-:W-:-:S04]  /*15a0*/  ULOP3.LUT UR4, UR4, 0x2000000, URZ, 0xfc, !UPT ;  /* 0x0200000004047892 */ /* 0x000fc8000f8efc3f */
[----:B------:R-:W-:-:S07]  /*15b0*/  ULEA UR6, UR41, UR4, 0xa ;  /* 0x0000000429067291 */ /* 0x000fce000f8e503f */
[----:B------:R-:W-:Y:S02]  /*15c0*/  UMOV UR10, UR6 ;  /* 0x00000006000a7c82 */ /* 0x000fe40008000000 */
[----:B------:R-:W-:Y:S01]  /*15d0*/  HGMMA.64x128x16.F32 R24, gdesc[UR8].tnspB, RZ, !UPT, gsb0 ;  /* 0x41e00000081879f0 */ /* 0x000fe2000c0008ff */
[----:B------:R-:W-:Y:S02]  /*15e0*/  UIADD3 UR8, UR5, 0x2, URZ ;  /* 0x0000000205087890 */ /* 0x000fe4000fffe03f */
[----:B------:R-:W-:Y:S01]  /*15f0*/  UIADD3 UR10, UR6, 0x80, URZ ;  /* 0x00000080060a7890 */ /* 0x000fe2000fffe03f */
[----:B------:R-:W-:Y:S01]  /*1600*/  UMOV UR9, 0x40000040 ;  /* 0x4000004000097882 */ /* 0x000fe20000000000 */
[----:B------:R-:W-:Y:S01]  /*1610*/  UMOV UR11, 0x40000040 ;  /* 0x40000040000b7882 */ /* 0x000fe20000000000 */
[----:B------:R-:W-:Y:S02]  /*1620*/  WARPGROUP.DEPBAR.LE gsb0, 0x0 ;  /* 0x00008000000079c5 */ /* 0x000fe40000010000 */
[----:B------:R-:W-:-:S06]  /*1630*/  WARPGROUP.ARRIVE ;  /* 0x00000000000079c5 */ /* 0x000fcc0000000000 */
[----:B------:R-:W-:Y:S01]  /*1640*/  HGMMA.64x128x16.F32 R24, gdesc[UR8].tnspB, R24, gsb0 ;  /* 0x41e00000081879f0 */ /* 0x000fe20008000818 */
        /* <DEDUP_REMOVED lines=13> */
[----:B------:R-:W-:Y:S03]  /*1720*/  HGMMA.64x128x16.F32 R24, gdesc[UR8].tnspB, R24, gsb0 ;  /* 0x41e00000081879f0 */ /* 0x000fe60008000818 */
[----:B------:R-:W-:Y:S02]  /*1730*/  WARPGROUP.DEPBAR.LE gsb0, 0x0 ;  /* 0x00008000000079c5 */ /* 0x000fe40000010000 */
[----:B------:R-:W-:Y:S05]  /*1740*/  @!P2 BRA `(.L_x_18) ;  /* 0x00000004001ca947 */ /* 0x000fea0003800000 */
[----:B------:R-:W-:Y:S01]  /*1750*/  UIADD3 UR5, UR41, 0x1, URZ ;  /* 0x0000000129057890 */ /* 0x000fe2000fffe03f */
[----:B01----:R-:W-:-:S03]  /*1760*/  IMAD.U32 R0, RZ, RZ, UR44 ;  /* 0x0000002cff007e24 */ /* 0x003fc6000f8e00ff */
[----:B------:R-:W-:-:S04]  /*1770*/  UISETP.NE.AND UP0, UPT, UR5, 0x7, UPT ;  /* 0x000000070500788c */ /* 0x000fc8000bf05270 */
[----:B------:R-:W-:Y:S02]  /*1780*/  USEL UR6, URZ, 0x1, UP0 ;  /* 0x000000013f067887 */ /* 0x000fe40008000000 */
[----:B------:R-:W-:Y:S02]  /*1790*/  USEL UR5, UR5, URZ, UP0 ;  /* 0x0000003f05057287 */ /* 0x000fe40008000000 */
[----:B------:R-:W-:-:S06]  /*17a0*/  ULOP3.LUT UR6, UR40, UR6, URZ, 0x3c, !UPT ;  /* 0x0000000628067292 */ /* 0x000fcc000f8e3c3f */
[----:B------:R-:W-:Y:S01]  /*17b0*/  IMAD.U32 R5, RZ, RZ, UR6 ;  /* 0x00000006ff057e24 */ /* 0x000fe2000f8e00ff */
[----:B------:R-:W-:-:S06]  /*17c0*/  UMOV UR6, UR41 ;  /* 0x0000002900067c82 */ /* 0x000fcc0008000000 */
.L_x_25:
[----:B01----:R-:W-:Y:S05]  /*17d0*/  @!P0 BRA `(.L_x_19) ;  /* 0x0000000000048947 */ /* 0x003fea0003800000 */
[----:B------:R-:W-:Y:S01]  /*17e0*/  BPT.TRAP 0x1 ;  /* 0x000000040000795c */ /* 0x000fe20000300000 */
.L_x_19:
[----:B------:R-:W0:Y:S01]  /*17f0*/  S2UR UR8, SR_CgaCtaId ;  /* 0x00000000000879c3 */ /* 0x000e220000008800 */
[----:B------:R-:W-:Y:S01]  /*1800*/  UMOV UR7, 0x400 ;  /* 0x0000040000077882 */ /* 0x000fe20000000000 */
[----:B------:R-:W-:Y:S01]  /*1810*/  SHF.L.U32 R3, R5, 0x1f, RZ ;  /* 0x0000001f05037819 */ /* 0x000fe200000006ff */
[----:B0-----:R-:W-:-:S04]  /*1820*/  ULEA UR13, UR8, UR7, 0x18 ;  /* 0x00000007080d7291 */ /* 0x001fc8000f8ec03f */
[----:B------:R-:W-:-:S09]  /*1830*/  ULEA UR7, UR5, UR13, 0x3 ;  /* 0x0000000d05077291 */ /* 0x000fd2000f8e183f */
[----:B------:R0:W1:Y:S01]  /*1840*/  SYNCS.PHASECHK.TRANS64.TRYWAIT P1, [UR7], R3 ;  /* 0x00000003ff0075a7 */ /* 0x0000620008020147 */
[----:B------:R-:W-:Y:S05]  /*1850*/  @!P0 BRA `(.L_x_20) ;  /* 0x0000000000048947 */ /* 0x000fea0003800000 */
[----:B------:R-:W-:Y:S01]  /*1860*/  BPT.TRAP 0x1 ;  /* 0x000000040000795c */ /* 0x000fe20000300000 */
.L_x_20:
[----:B-1----:R-:W-:Y:S05]  /*1870*/  @P1 BRA `(.L_x_21) ;  /* 0x0000000000081947 */ /* 0x002fea0003800000 */
[----:B------:R-:W1:Y:S02]  /*1880*/  SYNCS.PHASECHK.TRANS64.TRYWAIT P1, [UR7], R3 ;  /* 0x00000003ff0075a7 */ /* 0x000e640008020147 */
[----:B-1----:R-:W-:Y:S05]  /*1890*/  @!P1 BRA `(.L_x_22) ;  /* 0x00000064005c9947 */ /* 0x002fea0003800000 */
.L_x_21:
[----:B------:R-:W-:Y:S01]  /*18a0*/  ULEA UR7, UR5, UR45, 0xa ;  /* 0x0000002d05077291 */ /* 0x000fe2000f8e503f */
[----:B------:R-:W-:Y:S01]  /*18b0*/  WARPGROUP.ARRIVE ;  /* 0x00000000000079c5 */ /* 0x000fe20000000000 */
[----:B------:R-:W-:Y:S01]  /*18c0*/  ULEA UR12, UR5, UR4, 0xa ;  /* 0x00000004050c7291 */ /* 0x000fe2000f8e503f */
[----:B------:R-:W-:Y:S01]  /*18d0*/  UMOV UR9, 0x40000040 ;  /* 0x4000004000097882 */ /* 0x000fe20000000000 */
[----:B------:R-:W-:-:S03]  /*18e0*/  UMOV UR11, 0x40000040 ;  /* 0x40000040000b7882 */ /* 0x000fc60000000000 */
[----:B------:R-:W-:Y:S02]  /*18f0*/  UMOV UR8, UR7 ;  /* 0x0000000700087c82 */ /* 0x000fe40008000000 */
[----:B------:R-:W-:Y:S02]  /*1900*/  UMOV UR10, UR12 ;  /* 0x0000000c000a7c82 */ /* 0x000fe40008000000 */
[----:B------:R-:W-:Y:S01]  /*1910*/  HGMMA.64x128x16.F32 R24, gdesc[UR8].tnspB, R24, gsb0 ;  /* 0x41e00000081879f0 */ /* 0x000fe20008000818 */
[----:B------:R-:W-:Y:S02]  /*1920*/  UIADD3 UR8, UR7, 0x2, URZ ;  /* 0x0000000207087890 */ /* 0x000fe4000fffe03f */
[----:B------:R-:W-:Y:S01]  /*1930*/  UIADD3 UR10, UR12, 0x80, URZ ;  /* 0x000000800c0a7890 */ /* 0x000fe2000fffe03f */
[----:B------:R-:W-:Y:S01]  /*1940*/  UMOV UR9, 0x40000040 ;  /* 0x4000004000097882 */ /* 0x000fe20000000000 */
[----:B------:R-:W-:Y:S01]  /*1950*/  UMOV UR11, 0x40000040 ;  /* 0x40000040000b7882 */ /* 0x000fe20000000000 */
[----:B------:R-:W-:-:S02]  /*1960*/  WARPGROUP.DEPBAR.LE gsb0, 0x0 ;  /* 0x00008000000079c5 */ /* 0x000fc40000010000 */
        /* <DEDUP_REMOVED lines=18> */
[----:B------:R-:W-:Y:S01]  /*1a90*/  BPT.TRAP 0x1 ;  /* 0x000000040000795c */ /* 0x000fe20000300000 */
.L_x_23:
[----:B------:R-:W-:Y:S01]  /*1aa0*/  ULEA UR7, UR6, UR13, 0x3 ;  /* 0x0000000d06077291 */ /* 0x000fe2000f8e183f */
[----:B------:R-:W-:-:S03]  /*1ab0*/  ISETP.GT.U32.AND P1, PT, R18, 0x1, PT ;  /* 0x000000011200780c */ /* 0x000fc60003f24070 */
[----:B------:R-:W-:-:S04]  /*1ac0*/  UIADD3 UR7, UR7, 0x38, URZ ;  /* 0x0000003807077890 */ /* 0x000fc8000fffe03f */
[----:B------:R-:W-:-:S09]  /*1ad0*/  UPRMT UR7, URZ, 0x654, UR7 ;  /* 0x000006543f077896 */ /* 0x000fd20008000007 */
[----:B------:R-:W-:Y:S01]  /*1ae0*/  SYNCS.ARRIVE.TRANS64.RED.A1T0 RZ, [UR7], RZ ;  /* 0x000000ffffff79a7 */ /* 0x000fe20008100407 */
[----:B------:R-:W-:Y:S05]  /*1af0*/  @P1 BRA `(.L_x_24) ;  /* 0x0000000000041947 */ /* 0x000fea0003800000 */
[----:B------:R-:W-:Y:S01]  /*1b00*/  BPT.TRAP 0x1 ;  /* 0x000000040000795c */ /* 0x000fe20000300000 */
.L_x_24:
[----:B------:R-:W-:Y:S01]  /*1b10*/  UIADD3 UR5, UR5, 0x1, URZ ;  /* 0x0000000105057890 */ /* 0x000fe2000fffe03f */
[C---:B------:R-:W-:Y:S01]  /*1b20*/  ISETP.GT.AND P1, PT, R0.reuse, 0x1, PT ;  /* 0x000000010000780c */ /* 0x040fe20003f24270 */
[----:B------:R-:W-:Y:S01]  /*1b30*/  UIADD3 UR6, UR6, 0x1, URZ ;  /* 0x0000000106067890 */ /* 0x000fe2000fffe03f */
[----:B------:R-:W-:Y:S01]  /*1b40*/  VIADD R0, R0, 0xffffffff ;  /* 0xffffffff00007836 */ /* 0x000fe20000000000 */
[----:B------:R-:W-:Y:S02]  /*1b50*/  UISETP.NE.AND UP0, UPT, UR5, 0x7, UPT ;  /* 0x000000070500788c */ /* 0x000fe4000bf05270 */
[----:B------:R-:W-:Y:S02]  /*1b60*/  UISETP.NE.AND UP1, UPT, UR6, 0x7, UPT ;  /* 0x000000070600788c */ /* 0x000fe4000bf25270 */
[----:B------:R-:W-:Y:S02]  /*1b70*/  USEL UR7, URZ, 0x1, UP0 ;  /* 0x000000013f077887 */ /* 0x000fe40008000000 */
[----:B------:R-:W-:-:S02]  /*1b80*/  USEL UR5, UR5, URZ, UP0 ;  /* 0x0000003f05057287 */ /* 0x000fc40008000000 */
[----:B------:R-:W-:Y:S02]  /*1b90*/  USEL UR6, UR6, URZ, UP1 ;  /* 0x0000003f06067287 */ /* 0x000fe40008800000 */
[----:B------:R-:W-:Y:S01]  /*1ba0*/  LOP3.LUT R5, R5, UR7, RZ, 0x3c, !PT ;  /* 0x0000000705057c12 */ /* 0x000fe2000f8e3cff */
[----:B------:R-:W-:Y:S09]  /*1bb0*/  @P1 BRA `(.L_x_25) ;  /* 0xfffffffc00041947 */ /* 0x000ff2000383ffff */
.L_x_18:
[----:B01----:R-:W0:Y:S02]  /*1bc0*/  LDC R0, c[0x0][0x28c] ;  /* 0x0000a300ff007b82 */ /* 0x003e240000000800 */
[----:B0-----:R-:W-:-:S13]  /*1bd0*/  ISETP.GE.AND P1, PT, R0, 0x1, PT ;  /* 0x000000010000780c */ /* 0x001fda0003f26270 */
[----:B------:R-:W-:Y:S05]  /*1be0*/  @!P1 BRA `(.L_x_26) ;  /* 0x0000000000489947 */ /* 0x000fea0003800000 */
[----:B------:R-:W-:Y:S05]  /*1bf0*/  @!P0 BRA `(.L_x_27) ;  /* 0x0000000000048947 */ /* 0x000fea0003800000 */
[----:B------:R-:W-:Y:S01]  /*1c00*/  BPT.TRAP 0x1 ;  /* 0x000000040000795c */ /* 0x000fe20000300000 */
.L_x_27:
[----:B------:R-:W0:Y:S01]  /*1c10*/  S2UR UR7, SR_CgaCtaId ;  /* 0x00000000000779c3 */ /* 0x000e220000008800 */
[----:B------:R-:W-:Y:S01]  /*1c20*/  UIADD3 UR6, UR44, UR41, URZ ;  /* 0x000000292c067290 */ /* 0x000fe2000fffe03f */
[----:B------:R-:W-:-:S03]  /*1c30*/  ISETP.GT.U32.AND P0, PT, R18, 0x1, PT ;  /* 0x000000011200780c */ /* 0x000fc60003f04070 */
[----:B------:R-:W-:-:S04]  /*1c40*/  UIMAD.WIDE.U32 UR4, UR6, 0x24924925, URZ ;  /* 0x24924925060478a5 */ /* 0x000fc8000f8e003f */
[----:B------:R-:W-:-:S04]  /*1c50*/  UIADD3 UR4, UR6, -UR5, URZ ;  /* 0x8000000506047290 */ /* 0x000fc8000fffe03f */
[----:B------:R-:W-:-:S03]  /*1c60*/  ULEA.HI UR4, UR4, UR5, URZ, 0x1f ;  /* 0x0000000504047291 */ /* 0x000fc6000f8ff83f */
[----:B------:R-:W-:Y:S01]  /*1c70*/  UMOV UR5, 0x400 ;  /* 0x0000040000057882 */ /* 0x000fe20000000000 */
[----:B------:R-:W-:-:S04]  /*1c80*/  USHF.R.U32.HI UR4, URZ, 0x2, UR4 ;  /* 0x000000023f047899 */ /* 0x000fc80008011604 */
[----:B------:R-:W-:Y:S02]  /*1c90*/  UIMAD UR4, UR4, -0x7, UR6 ;  /* 0xfffffff9040478a4 */ /* 0x000fe4000f8e0206 */
[----:B0-----:R-:W-:-:S04]  /*1ca0*/  ULEA UR5, UR7, UR5, 0x18 ;  /* 0x0000000507057291 */ /* 0x001fc8000f8ec03f */
[----:B------:R-:W-:-:S04]  /*1cb0*/  ULEA UR4, UR4, UR5, 0x3 ;  /* 0x0000000504047291 */ /* 0x000fc8000f8e183f */
[----:B------:R-:W-:-:S04]  /*1cc0*/  UIADD3 UR4, UR4, 0x38, URZ ;  /* 0x0000003804047890 */ /* 0x000fc8000fffe03f */
[----:B------:R-:W-:-:S09]  /*1cd0*/  UPRMT UR4, URZ, 0x654, UR4 ;  /* 0x000006543f047896 */ /* 0x000fd20008000004 */
[----:B------:R-:W-:Y:S01]  /*1ce0*/  SYNCS.ARRIVE.TRANS64.RED.A1T0 RZ, [UR4], RZ ;  /* 0x000000ffffff79a7 */ /* 0x000fe20008100404 */
[----:B------:R-:W-:Y:S05]  /*1cf0*/  @P0 BRA `(.L_x_26) ;  /* 0x0000000000040947 */ /* 0x000fea0003800000 */
[----:B------:R-:W-:Y:S01]  /*1d00*/  BPT.TRAP 0x1 ;  /* 0x000000040000795c */ /* 0x000fe20000300000 */
.L_x_26:
[----:B------:R-:W-:Y:S01]  /*1d10*/  UISETP.GE.U32.AND UP1, UPT, UR43, 0x7, UPT ;  /* 0x000000072b00788c */ /* 0x000fe2000bf26070 */
[----:B------:R-:W-:Y:S01]  /*1d20*/  IMAD.SHL.U32 R6, R100, 0x80, RZ ;  /* 0x0000008064067824 */ /* 0x000fe200078e00ff */
[----:B------:R-:W-:Y:S01]  /*1d30*/  UIADD3 UR41, UR43, UR41, URZ ;  /* 0x000000292b297290 */ /* 0x000fe2000fffe03f */
[----:B------:R-:W-:Y:S01]  /*1d40*/  SHF.R.S32.HI R11, RZ, 0x1f, R99 ;  /* 0x0000001fff0b7819 */ /* 0x000fe20000011463 */
[----:B------:R-:W-:Y:S01]  /*1d50*/  ULDC UR10, c[0x0][0x288] ;  /* 0x0000a200000a7ab9 */ /* 0x000fe20000000800 */
[----:B------:R-:W-:Y:S01]  /*1d60*/  IMAD.SHL.U32 R10, R101, 0x80, RZ ;  /* 0x00000080650a7824 */ /* 0x000fe200078e00ff */
[C---:B------:R-:W-:Y:S01]  /*1d70*/  LOP3.LUT R8, R6.reuse, 0x6, R93, 0xf8, !PT ;  /* 0x0000000606087812 */ /* 0x040fe200078ef85d */
[----:B------:R-:W-:Y:S01]  /*1d80*/  UISETP.GT.U32.AND UP0, UPT, UR41, 0x6, UPT ;  /* 0x000000062900788c */ /* 0x000fe2000bf04070 */
[----:B------:R-:W-:Y:S01]  /*1d90*/  ISETP.GE.AND P0, PT, R6, UR10, PT ;  /* 0x0000000a06007c0c */ /* 0x000fe2000bf06270 */
[----:B------:R-:W-:Y:S01]  /*1da0*/  ULDC.64 UR6, c[0x0][0x5d0] ;  /* 0x0001740000067ab9 */ /* 0x000fe20000000a00 */
[----:B------:R-:W-:Y:S01]  /*1db0*/  ULDC UR11, c[0x0][0x284] ;  /* 0x0000a100000b7ab9 */ /* 0x000fe20000000800 */
[----:B------:R-:W-:Y:S01]  /*1dc0*/  @UP1 UIMAD.WIDE.U32 UR4, UR41, 0x24924925, URZ ;  /* 0x24924925290418a5 */ /* 0x000fe2000f8e003f */
[----:B------:R-:W-:Y:S01]  /*1dd0*/  SHF.R.S32.HI R9, RZ, 0x1f, R8 ;  /* 0x0000001fff097819 */ /* 0x000fe20000011408 */
[----:B------:R-:W-:Y:S01]  /*1de0*/  IMAD R0, R11, UR6, RZ ;  /* 0x000000060b007c24 */ /* 0x000fe2000f8e02ff */
[----:B------:R-:W-:Y:S01]  /*1df0*/  UISETP.LT.U32.AND UP0, UPT, UR43, 0x7, UP0 ;  /* 0x000000072b00788c */ /* 0x000fe20008701070 */
[----:B------:R-:W-:Y:S01]  /*1e00*/  ISETP.GE.OR P0, PT, R10, UR11, P0 ;  /* 0x0000000b0a007c0c */ /* 0x000fe20008706670 */
[----:B------:R-:W-:Y:S01]  /*1e10*/  @UP1 UIADD3 UR4, UR41, -UR5, URZ ;  /* 0x8000000529041290 */ /* 0x000fe2000fffe03f */
[C---:B------:R-:W-:Y:S01]  /*1e20*/  IMAD R3, R99.reuse, UR7, R0 ;  /* 0x0000000763037c24 */ /* 0x040fe2000f8e0200 */
[----:B------:R-:W-:Y:S01]  /*1e30*/  ULDC.64 UR8, c[0x0][0x5c8] ;  /* 0x0001720000087ab9 */ /* 0x000fe20000000a00 */
[----:B------:R-:W-:Y:S01]  /*1e40*/  IMAD.WIDE.U32 R4, R99, UR6, R8 ;  /* 0x0000000663047c25 */ /* 0x000fe2000f8e0008 */
[----:B------:R-:W-:-:S02]  /*1e50*/  USEL UR6, URZ, 0x1, !UP0 ;  /* 0x000000013f067887 */ /* 0x000fc4000c000000 */
[----:B------:R-:W-:Y:S01]  /*1e60*/  @UP1 ULEA.HI UR4, UR4, UR5, URZ, 0x1f ;  /* 0x0000000504041291 */ /* 0x000fe2000f8ff83f */
[----:B------:R-:W-:Y:S01]  /*1e70*/  IMAD.WIDE R100, R101, 0x80, R22 ;  /* 0x0000008065647825 */ /* 0x000fe200078e0216 */
[----:B------:R-:W-:Y:S02]  /*1e80*/  ULOP3.LUT UR40, UR40, UR6, URZ, 0x3c, !UPT ;  /* 0x0000000628287292 */ /* 0x000fe4000f8e3c3f */
[----:B------:R-:W-:Y:S01]  /*1e90*/  @UP1 USHF.R.U32.HI UR4, URZ, 0x2, UR4 ;  /* 0x000000023f041899 */ /* 0x000fe20008011604 */
[----:B------:R-:W-:Y:S02]  /*1ea0*/  IMAD.IADD R5, R5, 0x1, R3 ;  /* 0x0000000105057824 */ /* 0x000fe400078e0203 */
[----:B------:R-:W-:Y:S01]  /*1eb0*/  IMAD R3, R101, UR8, RZ ;  /* 0x0000000865037c24 */ /* 0x000fe2000f8e02ff */
[----:B------:R-:W-:Y:S01]  /*1ec0*/  @UP1 ULOP3.LUT UR40, UR40, 0x1, UR4, 0x78, !UPT ;  /* 0x0000000128281892 */ /* 0x000fe2000f8e7804 */
[----:B------:R-:W-:-:S04]  /*1ed0*/  IMAD.WIDE.U32 R102, R100, UR8, R4 ;  /* 0x0000000864667c25 */ /* 0x000fc8000f8e0004 */
[----:B------:R-:W-:Y:S02]  /*1ee0*/  IMAD R7, R100, UR9, R3 ;  /* 0x0000000964077c24 */ /* 0x000fe4000f8e0203 */
[----:B------:R-:W-:Y:S01]  /*1ef0*/  IMAD.MOV.U32 R0, RZ, RZ, -0x1 ;  /* 0xffffffffff007424 */ /* 0x000fe200078e00ff */
[----:B------:R-:W-:Y:S06]  /*1f00*/  @P0 BRA `(.L_x_28) ;  /* 0x00000040001c0947 */ /* 0x000fec0003800000 */
[----:B-----5:R-:W-:Y:S01]  /*1f10*/  FSETP.NEU.AND P0, PT, R88, RZ, PT ;  /* 0x000000ff5800720b */ /* 0x020fe20003f0d000 */
[----:B------:R-:W-:Y:S01]  /*1f20*/  IMAD.IADD R4, R89, 0x1, -R6 ;  /* 0x0000000159047824 */ /* 0x000fe200078e0a06 */
[----:B------:R-:W-:Y:S01]  /*1f30*/  BSSY B0, `(.L_x_28) ;  /* 0x0000404000007945 */ /* 0x000fe20003800000 */
[----:B------:R-:W-:Y:S02]  /*1f40*/  IMAD.IADD R3, R97, 0x1, -R10 ;  /* 0x0000000161037824 */ /* 0x000fe400078e0a0a */
[----:B------:R-:W-:Y:S01]  /*1f50*/  IMAD.IADD R113, R103, 0x1, R7 ;  /* 0x0000000167717824 */ /* 0x000fe200078e0207 */
[----:B------:R-:W-:-:S04]  /*1f60*/  ISETP.GT.AND P2, PT, R4, RZ, PT ;  /* 0x000000ff0400720c */ /* 0x000fc80003f44270 */
[----:B------:R-:W-:-:S03]  /*1f70*/  ISETP.GT.AND P1, PT, R3, RZ, P2 ;  /* 0x000000ff0300720c */ /* 0x000fc60001724270 */
[----:B------:R-:W-:Y:S10]  /*1f80*/  @!P0 BRA `(.L_x_29) ;  /* 0x0000002c00288947 */ /* 0x000ff40003800000 */
[----:B------:R-:W0:Y:S01]  /*1f90*/  LDC.64 R106, c[0x0][0x5b8] ;  /* 0x00016e00ff6a7b82 */ /* 0x000e220000000a00 */
[----:B------:R-:W-:-:S07]  /*1fa0*/  ULDC.64 UR4, c[0x0][0x5c0] ;  /* 0x0001700000047ab9 */ /* 0x000fce0000000a00 */
[----:B------:R-:W1:Y:S08]  /*1fb0*/  LDC.64 R108, c[0x0][0x5b0] ;  /* 0x00016c00ff6c7b82 */ /* 0x000e700000000a00 */
[----:B------:R-:W2:Y:S01]  /*1fc0*/  LDC.64 R110, c[0x0][0x5a8] ;  /* 0x00016a00ff6e7b82 */ /* 0x000ea20000000a00 */
[-C--:B0-----:R-:W-:Y:S02]  /*1fd0*/  IMAD R6, R11, R106.reuse, RZ ;  /* 0x0000006a0b067224 */ /* 0x081fe400078e02ff */
[----:B------:R-:W-:-:S04]  /*1fe0*/  IMAD.WIDE.U32 R104, R99, R106, R8 ;  /* 0x0000006a63687225 */ /* 0x000fc800078e0008 */
[----:B------:R-:W-:Y:S02]  /*1ff0*/  IMAD R103, R99, R107, R6 ;  /* 0x0000006b63677224 */ /* 0x000fe400078e0206 */
[-C--:B-1----:R-:W-:Y:S02]  /*2000*/  IMAD R5, R101, R108.reuse, RZ ;  /* 0x0000006c65057224 */ /* 0x082fe400078e02ff */
[----:B------:R-:W-:Y:S02]  /*2010*/  IMAD.IADD R13, R105, 0x1, R103 ;  /* 0x00000001690d7824 */ /* 0x000fe400078e0267 */
[----:B------:R-:W-:Y:S02]  /*2020*/  IMAD.MOV.U32 R12, RZ, RZ, R104 ;  /* 0x000000ffff0c7224 */ /* 0x000fe400078e0068 */
[C---:B------:R-:W-:Y:S02]  /*2030*/  IMAD R107, R100.reuse, R109, R5 ;  /* 0x0000006d646b7224 */ /* 0x040fe400078e0205 */
[----:B------:R-:W-:-:S04]  /*2040*/  IMAD.WIDE.U32 R6, R100, R108, R12 ;  /* 0x0000006c64067225 */ /* 0x000fc800078e000c */
[----:B------:R-:W-:Y:S01]  /*2050*/  IMAD.IADD R5, R7, 0x1, R107 ;  /* 0x0000000107057824 */ /* 0x000fe200078e026b */
[----:B--2---:R-:W-:-:S04]  /*2060*/  LEA R14, P0, R6, R110, 0x1 ;  /* 0x0000006e060e7211 */ /* 0x004fc800078008ff */
[----:B------:R-:W-:-:S05]  /*2070*/  LEA.HI.X R15, R6, R111, R5, 0x1, P0 ;  /* 0x0000006f060f7211 */ /* 0x000fca00000f0c05 */
[----:B------:R0:W2:Y:S01]  /*2080*/  @P1 LDG.E.LTC128B.U16 R5, desc[UR38][R14.64] ;  /* 0x000000260e051981 */ /* 0x0000a2000c1e1520 */
[----:B------:R-:W-:Y:S01]  /*2090*/  LEA R10, P0, R102, UR4, 0x1 ;  /* 0x00000004660a7c11 */ /* 0x000fe2000f8008ff */
[----:B------:R-:W-:Y:S01]  /*20a0*/  IMAD.WIDE.U32 R6, R100, R108, R8 ;  /* 0x0000006c64067225 */ /* 0x000fe200078e0008 */
[----:B------:R-:W-:Y:S03]  /*20b0*/  BSSY B1, `(.L_x_30) ;  /* 0x0000012000017945 */ /* 0x000fe60003800000 */
[----:B------:R-:W-:Y:S02]  /*20c0*/  IMAD.IADD R7, R107, 0x1, R7 ;  /* 0x000000016b077824 */ /* 0x000fe400078e0207 */
[----:B------:R-:W-:Y:S01]  /*20d0*/  IMAD.WIDE.U32 R20, R99, R106, R6 ;  /* 0x0000006a63147225 */ /* 0x000fe200078e0006 */
[----:B0-----:R-:W-:-:S03]  /*20e0*/  SHF.L.U64.HI R15, R108, 0x3, R109 ;  /* 0x000000036c0f7819 */ /* 0x001fc6000001026d */
[----:B------:R-:W-:Y:S01]  /*20f0*/  IMAD.IADD R7, R103, 0x1, R21 ;  /* 0x0000000167077824 */ /* 0x000fe200078e0215 */
[----:B------:R-:W-:Y:S01]  /*2100*/  LEA R6, P4, R20, R110, 0x1 ;  /* 0x0000006e14067211 */ /* 0x000fe200078808ff */
[----:B------:R-:W-:-:S03]  /*2110*/  IMAD.SHL.U32 R14, R108, 0x8, RZ ;  /* 0x000000086c0e7824 */ /* 0x000fc600078e00ff */
[----:B------:R-:W-:Y:S01]  /*2120*/  LEA.HI.X R7, R20, R111, R7, 0x1, P4 ;  /* 0x0000006f14077211 */ /* 0x000fe200020f0c07 */
[----:B--2---:R-:W-:-:S05]  /*2130*/  HADD2.F32 R11, -RZ, R5.H0_H0 ;  /* 0x20000005ff0b7230 */ /* 0x004fca0000004100 */
[----:B------:R-:W-:-:S04]  /*2140*/  FMUL R11, R11, R88 ;  /* 0x000000580b0b7220 */ /* 0x000fc80000400000 */
[----:B------:R-:W-:Y:S01]  /*2150*/  FFMA R24, R24, R19, R11 ;  /* 0x0000001318187223 */ /* 0x000fe2000000000b */
[----:B------:R-:W-:Y:S02]  /*2160*/  LEA.HI.X R11, R102, UR5, R113, 0x1, P0 ;  /* 0x00000005660b7c11 */ /* 0x000fe400080f0c71 */
[----:B------:R-:W-:Y:S02]  /*2170*/  ISETP.GT.AND P0, PT, R4, 0x1, PT ;  /* 0x000000010400780c */ /* 0x000fe40003f04270 */
[----:B------:R-:W-:Y:S02]  /*2180*/  F2FP.F16.F32.PACK_AB R24, RZ, R24 ;  /* 0x00000018ff18723e */ /* 0x000fe400000000ff */
[----:B------:R-:W-:-:S03]  /*2190*/  ISETP.GT.AND P3, PT, R3, RZ, P0 ;  /* 0x000000ff0300720c */ /* 0x000fc60000764270 */
[----:B------:R0:W-:Y:S10]  /*21a0*/  @P1 STG.E.U16 desc[UR38][R10.64], R24 ;  /* 0x000000180a001986 */ /* 0x0001f4000c101526 */
[----:B------:R-:W-:Y:S05]  /*21b0*/  @!P3 BRA `(.L_x_31) ;  /* 0x000000000004b947 */ /* 0x000fea0003800000 */
[----:B------:R1:W5:Y:S02]  /*21c0*/  LDG.E.LTC128B.U16 R5, desc[UR38][R6.64+0x2] ;  /* 0x0000022606057981 */ /* 0x000364000c1e1520 */
.L_x_31:
[----:B------:R-:W-:Y:S05]  /*21d0*/  BSYNC B1 ;  /* 0x0000000000017941 */ /* 0x000fea0003800000 */
.L_x_30:
[----:B-----5:R-:W-:Y:S01]  /*21e0*/  HADD2.F32 R101, -RZ, R5.H0_H0 ;  /* 0x20000005ff657230 */ /* 0x020fe20000004100 */
[----:B------:R-:W-:Y:S01]  /*21f0*/  ISETP.GT.AND P2, PT, R3, 0x8, P2 ;  /* 0x000000080300780c */ /* 0x000fe20001744270 */
[----:B------:R-:W-:Y:S01]  /*2200*/  IMAD.WIDE.U32 R20, R100, R108, R14 ;  /* 0x0000006c64147225 */ /* 0x000fe200078e000e */
[----:B0-----:R-:W-:-:S03]  /*2210*/  PRMT R24, R5, 0x7610, R24 ;  /* 0x0000761005187816 */ /* 0x001fc60000000018 */
[----:B------:R-:W-:Y:S01]  /*2220*/  FMUL R12, R101, R88 ;  /* 0x00000058650c7220 */ /* 0x000fe20000400000 */
[----:B------:R-:W-:Y:S01]  /*2230*/  IMAD.IADD R107, R107, 0x1, R21 ;  /* 0x000000016b6b7824 */ /* 0x000fe200078e0215 */
[----:B------:R-:W-:Y:S02]  /*2240*/  IADD3 R104, P1, R104, R20, RZ ;  /* 0x0000001468687210 */ /* 0x000fe40007f3e0ff */
[----:B------:R-:W-:-:S03]  /*2250*/  FFMA R12, R25, R19, R12 ;  /* 0x00000013190c7223 */ /* 0x000fc6000000000c */
[----:B------:R-:W-:Y:S01]  /*2260*/  IMAD.X R13, R107, 0x1, R13, P1 ;  /* 0x000000016b0d7824 */ /* 0x000fe200008e060d */
[C---:B------:R-:W-:Y:S02]  /*2270*/  LEA R14, P1, R104.reuse, R110, 0x1 ;  /* 0x0000006e680e7211 */ /* 0x040fe400078208ff */
[----:B------:R-:W-:Y:S02]  /*2280*/  F2FP.F16.F32.PACK_AB R12, RZ, R12 ;  /* 0x0000000cff0c723e */ /* 0x000fe400000000ff */
[----:B------:R-:W-:Y:S02]  /*2290*/  LEA.HI.X R15, R104, R111, R13, 0x1, P1 ;  /* 0x0000006f680f7211 */ /* 0x000fe400008f0c0d */
[----:B------:R-:W-:-:S05]  /*22a0*/  PRMT R21, R12, 0x7610, R21 ;  /* 0x000076100c157816 */ /* 0x000fca0000000015 */
[----:B------:R0:W-:Y:S04]  /*22b0*/  @P3 STG.E.U16 desc[UR38][R10.64+0x2], R21 ;  /* 0x000002150a003986 */ /* 0x0001e8000c101526 */
[----:B------:R-:W2:Y:S01]  /*22c0*/  @P2 LDG.E.LTC128B.U16 R24, desc[UR38][R14.64] ;  /* 0x000000260e182981 */ /* 0x000ea2000c1e1520 */
[----:B------:R-:W-:Y:S01]  /*22d0*/  IADD3 R20, P1, R8, R20, RZ ;  /* 0x0000001408147210 */ /* 0x000fe20007f3e0ff */
[----:B------:R-:W-:Y:S01]  /*22e0*/  BSSY B1, `(.L_x_32) ;  /* 0x0000011000017945 */ /* 0x000fe20003800000 */
[C---:B------:R-:W-:Y:S02]  /*22f0*/  SHF.L.U64.HI R13, R92.reuse, 0x1, R91 ;  /* 0x000000015c0d7819 */ /* 0x040fe4000001025b */
[----:B------:R-:W-:Y:S01]  /*2300*/  ISETP.GT.AND P0, PT, R3, 0x8, P0 ;  /* 0x000000080300780c */ /* 0x000fe20000704270 */
[----:B0-----:R-:W-:Y:S01]  /*2310*/  IMAD.X R21, R9, 0x1, R107, P1 ;  /* 0x0000000109157824 */ /* 0x001fe200008e066b */
[----:B------:R-:W-:Y:S01]  /*2320*/  LEA R12, P1, R92, R10, 0x1 ;  /* 0x0000000a5c0c7211 */ /* 0x000fe200078208ff */
[----:B------:R-:W-:-:S04]  /*2330*/  IMAD.WIDE.U32 R20, R99, R106, R20 ;  /* 0x0000006a63147225 */ /* 0x000fc800078e0014 */
[----:B------:R-:W-:Y:S01]  /*2340*/  IMAD.X R13, R13, 0x1, R11, P1 ;  /* 0x000000010d0d7824 */ /* 0x000fe200008e060b */
[----:B------:R-:W-:Y:S01]  /*2350*/  LEA R8, P3, R20, R110, 0x1 ;  /* 0x0000006e14087211 */ /* 0x000fe200078608ff */
[----:B------:R-:W-:-:S05]  /*2360*/  IMAD.IADD R9, R103, 0x1, R21 ;  /* 0x0000000167097824 */ /* 0x000fca00078e0215 */
[----:B------:R-:W-:Y:S01]  /*2370*/  LEA.HI.X R9, R20, R111, R9, 0x1, P3 ;  /* 0x0000006f14097211 */ /* 0x000fe200018f0c09 */
[----:B--2---:R-:W-:-:S05]  /*2380*/  HADD2.F32 R5, -RZ, R24.H0_H0 ;  /* 0x20000018ff057230 */ /* 0x004fca0000004100 */
[----:B------:R-:W-:-:S04]  /*2390*/  FMUL R5, R5, R88 ;  /* 0x0000005805057220 */ /* 0x000fc80000400000 */
[----:B------:R-:W-:-:S05]  /*23a0*/  FFMA R5, R26, R19, R5 ;  /* 0x000000131a057223 */ /* 0x000fca0000000005 */
[----:B------:R-:W-:-:S05]  /*23b0*/  F2FP.F16.F32.PACK_AB R5, RZ, R5 ;  /* 0x00000005ff05723e */ /* 0x000fca00000000ff */
[----:B------:R0:W-:Y:S01]  /*23c0*/  @P2 STG.E.U16 desc[UR38][R12.64], R5 ;  /* 0x000000050c002986 */ /* 0x0001e2000c101526 */
[----:B------:R-:W-:Y:S05]  /*23d0*/  @!P0 BRA `(.L_x_33) ;  /* 0x0000000000048947 */ /* 0x000fea0003800000 */
[----:B------:R2:W5:Y:S02]  /*23e0*/  LDG.E.LTC128B.U16 R24, desc[UR38][R8.64+0x2] ;  /* 0x0000022608187981 */ /* 0x000564000c1e1520 */
.L_x_33:
[----:B------:R-:W-:Y:S05]  /*23f0*/  BSYNC B1 ;  /* 0x0000000000017941 */ /* 0x000fea0003800000 */
.L_x_32:
[----:B0----5:R-:W-:Y:S01]  /*2400*/  HADD2.F32 R5, -RZ, R24.H0_H0 ;  /* 0x20000018ff057230 */ /* 0x021fe20000004100 */
[----:B------:R-:W-:Y:S01]  /*2410*/  ISETP.GT.AND P1, PT, R4, 0x8, PT ;  /* 0x000000080400780c */ /* 0x000fe20003f24270 */
[----:B------:R-:W-:Y:S03]  /*2420*/  BSSY B1, `(.L_x_34) ;  /* 0x0000008000017945 */ /* 0x000fe60003800000 */
[----:B------:R-:W-:Y:S01]  /*2430*/  FMUL R14, R5, R88 ;  /* 0x00000058050e7220 */ /* 0x000fe20000400000 */
[----:B------:R-:W-:-:S03]  /*2440*/  ISETP.GT.AND P2, PT, R3, RZ, P1 ;  /* 0x000000ff0300720c */ /* 0x000fc60000f44270 */
[----:B------:R-:W-:-:S05]  /*2450*/  FFMA R14, R27, R19, R14 ;  /* 0x000000131b0e7223 */ /* 0x000fca000000000e */
[----:B------:R-:W-:-:S05]  /*2460*/  F2FP.F16.F32.PACK_AB R14, RZ, R14 ;  /* 0x0000000eff0e723e */ /* 0x000fca00000000ff */
[----:B------:R0:W-:Y:S01]  /*2470*/  @P0 STG.E.U16 desc[UR38][R12.64+0x2], R14 ;  /* 0x0000020e0c000986 */ /* 0x0001e2000c101526 */
[----:B------:R-:W-:Y:S05]  /*2480*/  @!P2 BRA `(.L_x_35) ;  /* 0x000000000004a947 */ /* 0x000fea0003800000 */
[----:B------:R3:W5:Y:S02]  /*2490*/  LDG.E.LTC128B.U16 R24, desc[UR38][R6.64+0x10] ;  /* 0x0000102606187981 */ /* 0x000764000c1e1520 */
.L_x_35:
[----:B------:R-:W-:Y:S05]  /*24a0*/  BSYNC B1 ;  /* 0x0000000000017941 */ /* 0x000fea0003800000 */
.L_x_34:
[----:B-----5:R-:W-:Y:S01]  /*24b0*/  HADD2.F32 R5, -RZ, R24.H0_H0 ;  /* 0x20000018ff057230 */ /* 0x020fe20000004100 */
        /* <DEDUP_REMOVED lines=9> */
.L_x_37:
[----:B------:R-:W-:Y:S05]  /*2550*/  BSYNC B1 ;  /* 0x0000000000017941 */ /* 0x000fea0003800000 */
.L_x_36:
[----:B----45:R-:W-:Y:S01]  /*2560*/  HADD2.F32 R5, -RZ, R24.H0_H0 ;  /* 0x20000018ff057230 */ /* 0x030fe20000004100 */
[----:B------:R-:W-:Y:S01]  /*2570*/  ISETP.GT.AND P1, PT, R3, 0x8, P1 ;  /* 0x000000080300780c */ /* 0x000fe20000f24270 */
[----:B------:R-:W-:Y:S03]  /*2580*/  BSSY B1, `(.L_x_38) ;  /* 0x0000007000017945 */ /* 0x000fe60003800000 */
[----:B0-----:R-:W-:-:S04]  /*2590*/  FMUL R14, R5, R88 ;  /* 0x00000058050e7220 */ /* 0x001fc80000400000 */
[----:B------:R-:W-:-:S05]  /*25a0*/  FFMA R14, R29, R19, R14 ;  /* 0x000000131d0e7223 */ /* 0x000fca000000000e */
[----:B------:R-:W-:-:S05]  /*25b0*/  F2FP.F16.F32.PACK_AB R14, RZ, R14 ;  /* 0x0000000eff0e723e */ /* 0x000fca00000000ff */
[----:B------:R0:W-:Y:S01]  /*25c0*/  @P3 STG.E.U16 desc[UR38][R10.64+0x12], R14 ;  /* 0x0000120e0a003986 */ /* 0x0001e2000c101526 */
[----:B------:R-:W-:Y:S05]  /*25d0*/  @!P1 BRA `(.L_x_39) ;  /* 0x0000000000049947 */ /* 0x000fea0003800000 */
[----:B------:R4:W5:Y:S02]  /*25e0*/  LDG.E.LTC128B.U16 R24, desc[UR38][R8.64+0x10] ;  /* 0x0000102608187981 */ /* 0x000964000c1e1520 */
.L_x_39:
[----:B------:R-:W-:Y:S05]  /*25f0*/  BSYNC B1 ;  /* 0x0000000000017941 */ /* 0x000fea0003800000 */
.L_x_38:
[----:B-----5:R-:W-:Y:S01]  /*2600*/  HADD2.F32 R5, -RZ, R24.H0_H0 ;  /* 0x20000018ff057230 */ /* 0x020fe20000004100 */
[----:B------:R-:W-:Y:S01]  /*2610*/  ISETP.GT.AND P0, PT, R3, 0x8, P0 ;  /* 0x000000080300780c */ /* 0x000fe20000704270 */
[----:B------:R-:W-:Y:S03]  /*2620*/  BSSY B1, `(.L_x_40) ;  /* 0x0000007000017945 */ /* 0x000fe60003800000 */
[----:B------:R-:W-:-:S04]  /*2630*/  FMUL R5, R5, R88 ;  /* 0x0000005805057220 */ /* 0x000fc80000400000 */
[----:B------:R-:W-:-:S05]  /*2640*/  FFMA R5, R30, R19, R5 ;  /* 0x000000131e057223 */ /* 0x000fca0000000005 */
[----:B------:R-:W-:-:S05]  /*2650*/  F2FP.F16.F32.PACK_AB R5, RZ, R5 ;  /* 0x00000005ff05723e */ /* 0x000fca00000000ff */
[----:B------:R0:W-:Y:S01]  /*2660*/  @P1 STG.E.U16 desc[UR38][R12.64+0x10], R5 ;  /* 0x000010050c001986 */ /* 0x0001e2000c101526 */
[----:B------:R-:W-:Y:S05]  /*2670*/  @!P0 BRA `(.L_x_41) ;  /* 0x0000000000048947 */ /* 0x000fea0003800000 */
[----:B------:R0:W5:Y:S02]  /*2680*/  LDG.E.LTC128B.U16 R24, desc[UR38][R8.64+0x12] ;  /* 0x0000122608187981 */ /* 0x000164000c1e1520 */
.L_x_41:
[----:B------:R-:W-:Y:S05]  /*2690*/  BSYNC B1 ;  /* 0x0000000000017941 */ /* 0x000fea0003800000 */
.L_x_40:
        /* <DEDUP_REMOVED lines=10> */
.L_x_43:
[----:B------:R-:W-:Y:S05]  /*2740*/  BSYNC B1 ;  /* 0x0000000000017941 */ /* 0x000fea0003800000 */
.L_x_42:
        /* <DEDUP_REMOVED lines=10> */
.L_x_45:
[----:B------:R-:W-:Y:S05]  /*27f0*/  BSYNC B1 ;  /* 0x0000000000017941 */ /* 0x000fea0003800000 */
.L_x_44:
[----:B0----5:R-:W-:Y:S01]  /*2800*/  HADD2.F32 R5, -RZ, R24.H0_H0 ;  /* 0x20000018ff057230 */ /* 0x021fe20000004100 */
        /* <DEDUP_REMOVED lines=8> */
.L_x_47:
[----:B------:R-:W-:Y:S05]  /*2890*/  BSYNC B1 ;  /* 0x0000000000017941 */ /* 0x000fea0003800000 */
.L_x_46:
        /* <DEDUP_REMOVED lines=9> */
.L_x_49:
[----:B------:R-:W-:Y:S05]  /*2930*/  BSYNC B1 ;  /* 0x0000000000017941 */ /* 0x000fea0003800000 */
.L_x_48:
        /* <DEDUP_REMOVED lines=10> */
.L_x_51:
[----:B------:R-:W-:Y:S05]  /*29e0*/  BSYNC B1 ;  /* 0x0000000000017941 */ /* 0x000fea0003800000 */
.L_x_50:
        /* <DEDUP_REMOVED lines=10> */
.L_x_53:
[----:B------:R-:W-:Y:S05]  /*2a90*/  BSYNC B1 ;  /* 0x0000000000017941 */ /* 0x000fea0003800000 */
.L_x_52:
        /* <DEDUP_REMOVED lines=9> */
.L_x_55:
[----:B------:R-:W-:Y:S05]  /*2b30*/  BSYNC B1 ;  /* 0x0000000000017941 */ /* 0x000fea0003800000 */
.L_x_54:
        /* <DEDUP_REMOVED lines=9> */
.L_x_57:
[----:B------:R-:W-:Y:S05]  /*2bd0*/  BSYNC B1 ;  /* 0x0000000000017941 */ /* 0x000fea0003800000 */
.L_x_56:
        /* <DEDUP_REMOVED lines=10> */
.L_x_59:
[----:B------:R-:W-:Y:S05]  /*2c80*/  BSYNC B1 ;  /* 0x0000000000017941 */ /* 0x000fea0003800000 */
.L_x_58:
        /* <DEDUP_REMOVED lines=10> */
.L_x_61:
[----:B------:R-:W-:Y:S05]  /*2d30*/  BSYNC B1 ;  /* 0x0000000000017941 */ /* 0x000fea0003800000 */
.L_x_60:
        /* <DEDUP_REMOVED lines=9> */
.L_x_63:
[----:B------:R-:W-:Y:S05]  /*2dd0*/  BSYNC B1 ;  /* 0x0000000000017941 */ /* 0x000fea0003800000 */
.L_x_62:
        /* <DEDUP_REMOVED lines=9> */
.L_x_65:
[----:B------:R-:W-:Y:S05]  /*2e70*/  BSYNC B1 ;  /* 0x0000000000017941 */ /* 0x000fea0003800000 */
.L_x_64:
        /* <DEDUP_REMOVED lines=10> */
.L_x_67:
[----:B------:R-:W-:Y:S05]  /*2f20*/  BSYNC B1 ;  /* 0x0000000000017941 */ /* 0x000fea0003800000 */
.L_x_66:
        /* <DEDUP_REMOVED lines=10> */
.L_x_69:
[----:B------:R-:W-:Y:S05]  /*2fd0*/  BSYNC B1 ;  /* 0x0000000000017941 */ /* 0x000fea0003800000 */
.L_x_68:
        /* <DEDUP_REMOVED lines=9> */
.L_x_71:
[----:B------:R-:W-:Y:S05]  /*3070*/  BSYNC B1 ;  /* 0x0000000000017941 */ /* 0x000fea0003800000 */
.L_x_70:
        /* <DEDUP_REMOVED lines=9> */
.L_x_73:
[----:B------:R-:W-:Y:S05]  /*3110*/  BSYNC B1 ;  /* 0x0000000000017941 */ /* 0x000fea0003800000 */
.L_x_72:
        /* <DEDUP_REMOVED lines=10> */
.L_x_75:
[----:B------:R-:W-:Y:S05]  /*31c0*/  BSYNC B1 ;  /* 0x0000000000017941 */ /* 0x000fea0003800000 */
.L_x_74:
        /* <DEDUP_REMOVED lines=10> */
.L_x_77:
[----:B------:R-:W-:Y:S05]  /*3270*/  BSYNC B1 ;  /* 0x0000000000017941 */ /* 0x000fea0003800000 */
.L_x_76:
        /* <DEDUP_REMOVED lines=9> */
.L_x_79:
[----:B------:R-:W-:Y:S05]  /*3310*/  BSYNC B1 ;  /* 0x0000000000017941 */ /* 0x000fea0003800000 */
.L_x_78:
        /* <DEDUP_REMOVED lines=9> */
.L_x_81:
[----:B------:R-:W-:Y:S05]  /*33b0*/  BSYNC B1 ;  /* 0x0000000000017941 */ /* 0x000fea0003800000 */
.L_x_80:
        /* <DEDUP_REMOVED lines=10> */
.L_x_83:
[----:B------:R-:W-:Y:S05]  /*3460*/  BSYNC B1 ;  /* 0x0000000000017941 */ /* 0x000fea0003800000 */
.L_x_82:
        /* <DEDUP_REMOVED lines=10> */
.L_x_85:
[----:B------:R-:W-:Y:S05]  /*3510*/  BSYNC B1 ;  /* 0x0000000000017941 */ /* 0x000fea0003800000 */
.L_x_84:
        /* <DEDUP_REMOVED lines=9> */
.L_x_87:
[----:B------:R-:W-:Y:S05]  /*35b0*/  BSYNC B1 ;  /* 0x0000000000017941 */ /* 0x000fea0003800000 */
.L_x_86:
        /* <DEDUP_REMOVED lines=9> */
.L_x_89:
[----:B------:R-:W-:Y:S05]  /*3650*/  BSYNC B1 ;  /* 0x0000000000017941 */ /* 0x000fea0003800000 */
.L_x_88:
        /* <DEDUP_REMOVED lines=10> */
.L_x_91:
[----:B------:R-:W-:Y:S05]  /*3700*/  BSYNC B1 ;  /* 0x0000000000017941 */ /* 0x000fea0003800000 */
.L_x_90:
        /* <DEDUP_REMOVED lines=10> */
.L_x_93:
[----:B------:R-:W-:Y:S05]  /*37b0*/  BSYNC B1 ;  /* 0x0000000000017941 */ /* 0x000fea0003800000 */
.L_x_92:
        /* <DEDUP_REMOVED lines=9> */
.L_x_95:
[----:B------:R-:W-:Y:S05]  /*3850*/  BSYNC B1 ;  /* 0x0000000000017941 */ /* 0x000fea0003800000 */
.L_x_94:
        /* <DEDUP_REMOVED lines=9> */
.L_x_97:
[----:B------:R-:W-:Y:S05]  /*38f0*/  BSYNC B1 ;  /* 0x0000000000017941 */ /* 0x000fea0003800000 */
.L_x_96:
        /* <DEDUP_REMOVED lines=10> */
.L_x_99:
[----:B------:R-:W-:Y:S05]  /*39a0*/  BSYNC B1 ;  /* 0x0000000000017941 */ /* 0x000fea0003800000 */
.L_x_98:
        /* <DEDUP_REMOVED lines=10> */
.L_x_101:
[----:B------:R-:W-:Y:S05]  /*3a50*/  BSYNC B1 ;  /* 0x0000000000017941 */ /* 0x000fea0003800000 */
.L_x_100:
        /* <DEDUP_REMOVED lines=9> */
.L_x_103:
[----:B------:R-:W-:Y:S05]  /*3af0*/  BSYNC B1 ;  /* 0x0000000000017941 */ /* 0x000fea0003800000 */
.L_x_102:
        /* <DEDUP_REMOVED lines=9> */
.L_x_105:
[----:B------:R-:W-:Y:S05]  /*3b90*/  BSYNC B1 ;  /* 0x0000000000017941 */ /* 0x000fea0003800000 */
.L_x_104:
        /* <DEDUP_REMOVED lines=10> */
.L_x_107:
[----:B------:R-:W-:Y:S05]  /*3c40*/  BSYNC B1 ;  /* 0x0000000000017941 */ /* 0x000fea0003800000 */
.L_x_106:
        /* <DEDUP_REMOVED lines=10> */
.L_x_109:
[----:B------:R-:W-:Y:S05]  /*3cf0*/  BSYNC B1 ;  /* 0x0000000000017941 */ /* 0x000fea0003800000 */
.L_x_108:
        /* <DEDUP_REMOVED lines=9> */
.L_x_111:
[----:B------:R-:W-:Y:S05]  /*3d90*/  BSYNC B1 ;  /* 0x0000000000017941 */ /* 0x000fea0003800000 */
.L_x_110:
        /* <DEDUP_REMOVED lines=9> */
.L_x_113:
[----:B------:R-:W-:Y:S05]  /*3e30*/  BSYNC B1 ;  /* 0x0000000000017941 */ /* 0x000fea0003800000 */
.L_x_112:
        /* <DEDUP_REMOVED lines=10> */
.L_x_115:
[----:B------:R-:W-:Y:S05]  /*3ee0*/  BSYNC B1 ;  /* 0x0000000000017941 */ /* 0x000fea0003800000 */
.L_x_114:
        /* <DEDUP_REMOVED lines=10> */
.L_x_117:
[----:B------:R-:W-:Y:S05]  /*3f90*/  BSYNC B1 ;  /* 0x0000000000017941 */ /* 0x000fea0003800000 */
.L_x_116:
        /* <DEDUP_REMOVED lines=9> */
.L_x_119:
[----:B------:R-:W-:Y:S05]  /*4030*/  BSYNC B1 ;  /* 0x0000000000017941 */ /* 0x000fea0003800000 */
.L_x_118:
        /* <DEDUP_REMOVED lines=9> */
.L_x_121:
[----:B------:R-:W-:Y:S05]  /*40d0*/  BSYNC B1 ;  /* 0x0000000000017941 */ /* 0x000fea0003800000 */
.L_x_120:
        /* <DEDUP_REMOVED lines=10> */
.L_x_123:
[----:B------:R-:W-:Y:S05]  /*4180*/  BSYNC B1 ;  /* 0x0000000000017941 */ /* 0x000fea0003800000 */
.L_x_122:
        /* <DEDUP_REMOVED lines=10> */
.L_x_125:
[----:B------:R-:W-:Y:S05]  /*4230*/  BSYNC B1 ;  /* 0x0000000000017941 */ /* 0x000fea0003800000 */
.L_x_124:
        /* <DEDUP_REMOVED lines=9> */
.L_x_127:
[----:B------:R-:W-:Y:S05]  /*42d0*/  BSYNC B1 ;  /* 0x0000000000017941 */ /* 0x000fea0003800000 */
.L_x_126:
        /* <DEDUP_REMOVED lines=9> */
.L_x_129:
[----:B------:R-:W-:Y:S05]  /*4370*/  BSYNC B1 ;  /* 0x0000000000017941 */ /* 0x000fea0003800000 */
.L_x_128:
        /* <DEDUP_REMOVED lines=10> */
.L_x_131:
[----:B------:R-:W-:Y:S05]  /*4420*/  BSYNC B1 ;  /* 0x0000000000017941 */ /* 0x000fea0003800000 */
.L_x_130:
        /* <DEDUP_REMOVED lines=10> */
.L_x_133:
[----:B------:R-:W-:Y:S05]  /*44d0*/  BSYNC B1 ;  /* 0x0000000000017941 */ /* 0x000fea0003800000 */
.L_x_132:
        /* <DEDUP_REMOVED lines=9> */
.L_x_135:
[----:B------:R-:W-:Y:S05]  /*4570*/  BSYNC B1 ;  /* 0x0000000000017941 */ /* 0x000fea0003800000 */
.L_x_134:
        /* <DEDUP_REMOVED lines=9> */
.L_x_137:
[----:B------:R-:W-:Y:S05]  /*4610*/  BSYNC B1 ;  /* 0x0000000000017941 */ /* 0x000fea0003800000 */
.L_x_136:
        /* <DEDUP_REMOVED lines=10> */
.L_x_139:
[----:B------:R-:W-:Y:S05]  /*46c0*/  BSYNC B1 ;  /* 0x0000000000017941 */ /* 0x000fea0003800000 */
.L_x_138:
        /* <DEDUP_REMOVED lines=10> */
.L_x_141:
[----:B------:R-:W-:Y:S05]  /*4770*/  BSYNC B1 ;  /* 0x0000000000017941 */ /* 0x000fea0003800000 */
.L_x_140:
        /* <DEDUP_REMOVED lines=9> */
.L_x_143:
[----:B------:R-:W-:Y:S05]  /*4810*/  BSYNC B1 ;  /* 0x0000000000017941 */ /* 0x000fea0003800000 */
.L_x_142:
        /* <DEDUP_REMOVED lines=9> */
.L_x_145:
[----:B------:R-:W-:Y:S05]  /*48b0*/  BSYNC B1 ;  /* 0x0000000000017941 */ /* 0x000fea0003800000 */
.L_x_144:
        /* <DEDUP_REMOVED lines=10> */
.L_x_147:
[----:B------:R-:W-:Y:S05]  /*4960*/  BSYNC B1 ;  /* 0x0000000000017941 */ /* 0x000fea0003800000 */
.L_x_146:
[----:B-----5:R-:W-:Y:S01]  /*4970*/  HADD2.F32 R5, -RZ, R24.H0_H0 ;  /* 0x20000018ff057230 */ /* 0x020fe20000004100 */
[----:B------:R-:W-:Y:S01]  /*4980*/  ISETP.GT.AND P0, PT, R4, 0x79, PT ;  /* 0x000000790400780c */ /* 0x000fe20003f04270 */
[----:B------:R-:W-:Y:S01]  /*4990*/  @P2 IMAD.MOV.U32 R4, RZ, RZ, R10 ;  /* 0x000000ffff042224 */ /* 0x000fe200078e000a */
[----:B------:R-:W-:Y:S02]  /*49a0*/  BSSY B1, `(.L_x_148) ;  /* 0x000000a000017945 */ /* 0x000fe40003800000 */
[----:B------:R-:W-:Y:S01]  /*49b0*/  FMUL R5, R5, R88 ;  /* 0x0000005805057220 */ /* 0x000fe20000400000 */
[----:B------:R-:W-:-:S03]  /*49c0*/  ISETP.GT.AND P3, PT, R3, RZ, P0 ;  /* 0x000000ff0300720c */ /* 0x000fc60000764270 */
[----:B------:R-:W-:-:S05]  /*49d0*/  FFMA R5, R84, R19, R5 ;  /* 0x0000001354057223 */ /* 0x000fca0000000005 */
[----:B------:R-:W-:-:S04]  /*49e0*/  F2FP.F16.F32.PACK_AB R5, RZ, R5 ;  /* 0x00000005ff05723e */ /* 0x000fc800000000ff */
[----:B0-----:R-:W-:Y:S01]  /*49f0*/  PRMT R14, R5, 0x7610, R14 ;  /* 0x00007610050e7816 */ /* 0x001fe2000000000e */
[----:B------:R-:W-:-:S05]  /*4a00*/  @P2 IMAD.MOV.U32 R5, RZ, RZ, R11 ;  /* 0x000000ffff052224 */ /* 0x000fca00078e000b */
[----:B------:R0:W-:Y:S01]  /*4a10*/  @P2 STG.E.U16 desc[UR38][R4.64+0xf0], R14 ;  /* 0x0000f00e04002986 */ /* 0x0001e2000c101526 */
[----:B------:R-:W-:Y:S05]  /*4a20*/  @!P3 BRA `(.L_x_149) ;  /* 0x000000000004b947 */ /* 0x000fea0003800000 */
[----:B------:R0:W5:Y:S02]  /*4a30*/  LDG.E.LTC128B.U16 R24, desc[UR38][R6.64+0xf2] ;  /* 0x0000f22606187981 */ /* 0x000164000c1e1520 */
.L_x_149:
[----:B------:R-:W-:Y:S05]  /*4a40*/  BSYNC B1 ;  /* 0x0000000000017941 */ /* 0x000fea0003800000 */
.L_x_148:
        /* <DEDUP_REMOVED lines=9> */
.L_x_151:
[----:B------:R-:W-:Y:S05]  /*4ae0*/  BSYNC B1 ;  /* 0x0000000000017941 */ /* 0x000fea0003800000 */
.L_x_150:
[----:B-----5:R-:W-:Y:S01]  /*4af0*/  HADD2.F32 R5, -RZ, R24.H0_H0 ;  /* 0x20000018ff057230 */ /* 0x020fe20000004100 */
[----:B------:R-:W-:Y:S01]  /*4b00*/  ISETP.GT.AND P0, PT, R3, 0x8, P0 ;  /* 0x000000080300780c */ /* 0x000fe20000704270 */
[----:B0-----:R-:W-:Y:S01]  /*4b10*/  @P1 IMAD.MOV.U32 R4, RZ, RZ, R12 ;  /* 0x000000ffff041224 */ /* 0x001fe200078e000c */
[----:B------:R-:W-:Y:S02]  /*4b20*/  BSSY B1, `(.L_x_152) ;  /* 0x0000009000017945 */ /* 0x000fe40003800000 */
[----:B------:R-:W-:-:S04]  /*4b30*/  FMUL R5, R5, R88 ;  /* 0x0000005805057220 */ /* 0x000fc80000400000 */
[----:B------:R-:W-:-:S05]  /*4b40*/  FFMA R5, R86, R19, R5 ;  /* 0x0000001356057223 */ /* 0x000fca0000000005 */
[----:B------:R-:W-:-:S04]  /*4b50*/  F2FP.F16.F32.PACK_AB R5, RZ, R5 ;  /* 0x00000005ff05723e */ /* 0x000fc800000000ff */
[----:B-1-3--:R-:W-:Y:S01]  /*4b60*/  PRMT R6, R5, 0x7610, R6 ;  /* 0x0000761005067816 */ /* 0x00afe20000000006 */
[----:B------:R-:W-:-:S05]  /*4b70*/  @P1 IMAD.MOV.U32 R5, RZ, RZ, R13 ;  /* 0x000000ffff051224 */ /* 0x000fca00078e000d */
[----:B------:R0:W-:Y:S01]  /*4b80*/  @P1 STG.E.U16 desc[UR38][R4.64+0xf0], R6 ;  /* 0x0000f00604001986 */ /* 0x0001e2000c101526 */
[----:B------:R-:W-:Y:S05]  /*4b90*/  @!P0 BRA `(.L_x_153) ;  /* 0x0000000000048947 */ /* 0x000fea0003800000 */
[----:B------:R1:W5:Y:S02]  /*4ba0*/  LDG.E.LTC128B.U16 R24, desc[UR38][R8.64+0xf2] ;  /* 0x0000f22608187981 */ /* 0x000364000c1e1520 */
.L_x_153:
[----:B------:R-:W-:Y:S05]  /*4bb0*/  BSYNC B1 ;  /* 0x0000000000017941 */ /* 0x000fea0003800000 */
.L_x_152:
[----:B------:R-:W-:Y:S05]  /*4bc0*/  @!P0 BRA `(.L_x_154) ;  /* 0x0000001000e88947 */ /* 0x000fea0003800000 */
[----:B-----5:R-:W-:-:S05]  /*4bd0*/  HADD2.F32 R3, -RZ, R24.H0_H0 ;  /* 0x20000018ff037230 */ /* 0x020fca0000004100 */
[----:B0-----:R-:W-:-:S04]  /*4be0*/  FMUL R4, R3, R88 ;  /* 0x0000005803047220 */ /* 0x001fc80000400000 */
[----:B------:R-:W-:-:S05]  /*4bf0*/  FFMA R4, R87, R19, R4 ;  /* 0x0000001357047223 */ /* 0x000fca0000000004 */
[----:B------:R-:W-:-:S05]  /*4c00*/  F2FP.F16.F32.PACK_AB R4, RZ, R4 ;  /* 0x00000004ff04723e */ /* 0x000fca00000000ff */
[----:B------:R3:W-:Y:S01]  /*4c10*/  STG.E.U16 desc[UR38][R12.64+0xf2], R4 ;  /* 0x0000f2040c007986 */ /* 0x0007e2000c101526 */
[----:B------:R-:W-:Y:S05]  /*4c20*/  BRA `(.L_x_154) ;  /* 0x0000001000d07947 */ /* 0x000fea0003800000 */
.L_x_29:
[----:B------:R-:W-:Y:S01]  /*4c30*/  ISETP.GT.AND P3, PT, R4, 0x1, PT ;  /* 0x000000010400780c */ /* 0x000fe20003f64270 */
[----:B------:R-:W-:Y:S01]  /*4c40*/  ULDC.64 UR4, c[0x0][0x5c0] ;  /* 0x0001700000047ab9 */ /* 0x000fe20000000a00 */
[-C--:B------:R-:W-:Y:S01]  /*4c50*/  FMUL R24, R24, R19.reuse ;  /* 0x0000001318187220 */ /* 0x080fe20000400000 */
[----:B------:R-:W-:Y:S01]  /*4c60*/  LEA R6, P4, R102, UR4, 0x1 ;  /* 0x0000000466067c11 */ /* 0x000fe2000f8808ff */
[-C--:B------:R-:W-:Y:S01]  /*4c70*/  FMUL R25, R25, R19.reuse ;  /* 0x0000001319197220 */ /* 0x080fe20000400000 */
[----:B------:R-:W-:Y:S01]  /*4c80*/  ISETP.GT.AND P0, PT, R3, RZ, P3 ;  /* 0x000000ff0300720c */ /* 0x000fe20001f04270 */
[-C--:B------:R-:W-:Y:S01]  /*4c90*/  FMUL R26, R26, R19.reuse ;  /* 0x000000131a1a7220 */ /* 0x080fe20000400000 */
[----:B------:R-:W-:Y:S01]  /*4ca0*/  F2FP.F16.F32.PACK_AB R24, RZ, R24 ;  /* 0x00000018ff18723e */ /* 0x000fe200000000ff */
[-C--:B------:R-:W-:Y:S01]  /*4cb0*/  FMUL R27, R27, R19.reuse ;  /* 0x000000131b1b7220 */ /* 0x080fe20000400000 */
[----:B------:R-:W-:Y:S01]  /*4cc0*/  LEA.HI.X R7, R102, UR5, R113, 0x1, P4 ;  /* 0x0000000566077c11 */ /* 0x000fe2000a0f0c71 */
[----:B------:R-:W-:Y:S01]  /*4cd0*/  FMUL R28, R28, R19 ;  /* 0x000000131c1c7220 */ /* 0x000fe20000400000 */
[----:B------:R-:W-:Y:S01]  /*4ce0*/  F2FP.F16.F32.PACK_AB R25, RZ, R25 ;  /* 0x00000019ff19723e */ /* 0x000fe200000000ff */
[-C--:B------:R-:W-:Y:S01]  /*4cf0*/  FMUL R29, R29, R19.reuse ;  /* 0x000000131d1d7220 */ /* 0x080fe20000400000 */
[----:B------:R-:W-:Y:S01]  /*4d00*/  ISETP.GT.AND P2, PT, R3, 0x8, P2 ;  /* 0x000000080300780c */ /* 0x000fe20001744270 */
[----:B------:R-:W-:Y:S01]  /*4d10*/  @P1 STG.E.U16 desc[UR38][R6.64], R24 ;  /* 0x0000001806001986 */ /* 0x000fe2000c101526 */
[----:B------:R-:W-:Y:S01]  /*4d20*/  ISETP.GT.AND P1, PT, R4, 0x8, PT ;  /* 0x000000080400780c */ /* 0x000fe20003f24270 */
[-C--:B------:R-:W-:Y:S01]  /*4d30*/  FMUL R30, R30, R19.reuse ;  /* 0x000000131e1e7220 */ /* 0x080fe20000400000 */
[C---:B------:R-:W-:Y:S01]  /*4d40*/  SHF.L.U64.HI R5, R92.reuse, 0x1, R91 ;  /* 0x000000015c057819 */ /* 0x040fe2000001025b */
[----:B------:R-:W-:Y:S01]  /*4d50*/  @P0 STG.E.U16 desc[UR38][R6.64+0x2], R25 ;  /* 0x0000021906000986 */ /* 0x000fe2000c101526 */
[----:B------:R-:W-:Y:S01]  /*4d60*/  LEA R8, P5, R92, R6, 0x1 ;  /* 0x000000065c087211 */ /* 0x000fe200078a08ff */
[-C--:B------:R-:W-:Y:S01]  /*4d70*/  FMUL R31, R31, R19.reuse ;  /* 0x000000131f1f7220 */ /* 0x080fe20000400000 */
[----:B------:R-:W-:Y:S01]  /*4d80*/  ISETP.GT.AND P3, PT, R3, 0x8, P3 ;  /* 0x000000080300780c */ /* 0x000fe20001f64270 */
[-C--:B------:R-:W-:Y:S01]  /*4d90*/  FMUL R32, R32, R19.reuse ;  /* 0x0000001320207220 */ /* 0x080fe20000400000 */
[----:B------:R-:W-:Y:S01]  /*4da0*/  ISETP.GT.AND P0, PT, R4, 0x9, PT ;  /* 0x000000090400780c */ /* 0x000fe20003f04270 */
[----:B------:R-:W-:Y:S01]  /*4db0*/  IMAD.X R9, R5, 0x1, R7, P5 ;  /* 0x0000000105097824 */ /* 0x000fe200028e0607 */
[----:B------:R-:W-:Y:S01]  /*4dc0*/  ISETP.GT.AND P4, PT, R3, RZ, P1 ;  /* 0x000000ff0300720c */ /* 0x000fe20000f84270 */
[-C--:B------:R-:W-:Y:S01]  /*4dd0*/  FMUL R33, R33, R19.reuse ;  /* 0x0000001321217220 */ /* 0x080fe20000400000 */
[----:B------:R-:W-:Y:S01]  /*4de0*/  F2FP.F16.F32.PACK_AB R26, RZ, R26 ;  /* 0x0000001aff1a723e */ /* 0x000fe200000000ff */
[-C--:B------:R-:W-:Y:S01]  /*4df0*/  FMUL R34, R34, R19.reuse ;  /* 0x0000001322227220 */ /* 0x080fe20000400000 */
[----:B------:R-:W-:Y:S01]  /*4e00*/  ISETP.GT.AND P5, PT, R3, RZ, P0 ;  /* 0x000000ff0300720c */ /* 0x000fe200007a4270 */
[----:B------:R-:W-:Y:S01]  /*4e10*/  FMUL R35, R35, R19 ;  /* 0x0000001323237220 */ /* 0x000fe20000400000 */
[----:B------:R-:W-:Y:S01]  /*4e20*/  F2FP.F16.F32.PACK_AB R27, RZ, R27 ;  /* 0x0000001bff1b723e */ /* 0x000fe200000000ff */
[----:B------:R-:W-:Y:S01]  /*4e30*/  @P2 STG.E.U16 desc[UR38][R8.64], R26 ;  /* 0x0000001a08002986 */ /* 0x000fe2000c101526 */
[----:B------:R-:W-:Y:S01]  /*4e40*/  F2FP.F16.F32.PACK_AB R28, RZ, R28 ;  /* 0x0000001cff1c723e */ /* 0x000fe200000000ff */
[-C--:B------:R-:W-:Y:S01]  /*4e50*/  FMUL R36, R36, R19.reuse ;  /* 0x0000001324247220 */ /* 0x080fe20000400000 */
[----:B------:R-:W-:Y:S01]  /*4e60*/  ISETP.GT.AND P2, PT, R3, 0x8, P1 ;  /* 0x000000080300780c */ /* 0x000fe20000f44270 */
[----:B------:R-:W-:Y:S01]  /*4e70*/  @P3 STG.E.U16 desc[UR38][R8.64+0x2], R27 ;  /* 0x0000021b08003986 */ /* 0x000fe2000c101526 */
[----:B------:R-:W-:Y:S01]  /*4e80*/  ISETP.GT.AND P1, PT, R4, 0x10, PT ;  /* 0x000000100400780c */ /* 0x000fe20003f24270 */
[----:B------:R-:W-:Y:S01]  /*4e90*/  FMUL R37, R37, R19 ;  /* 0x0000001325257220 */ /* 0x000fe20000400000 */
[----:B------:R-:W-:Y:S01]  /*4ea0*/  F2FP.F16.F32.PACK_AB R29, RZ, R29 ;  /* 0x0000001dff1d723e */ /* 0x000fe200000000ff */
[----:B------:R-:W-:Y:S01]  /*4eb0*/  @P4 STG.E.U16 desc[UR38][R6.64+0x10], R28 ;  /* 0x0000101c06004986 */ /* 0x000fe2000c101526 */
[C---:B------:R-:W-:Y:S01]  /*4ec0*/  ISETP.GT.AND P3, PT, R3.reuse, 0x8, P0 ;  /* 0x000000080300780c */ /* 0x040fe20000764270 */
[-C--:B------:R-:W-:Y:S01]  /*4ed0*/  FMUL R38, R38, R19.reuse ;  /* 0x0000001326267220 */ /* 0x080fe20000400000 */
[----:B------:R-:W-:Y:S01]  /*4ee0*/  ISETP.GT.AND P0, PT, R4, 0x11, PT ;  /* 0x000000110400780c */ /* 0x000fe20003f04270 */
[----:B------:R-:W-:Y:S01]  /*4ef0*/  @P5 STG.E.U16 desc[UR38][R6.64+0x12], R29 ;  /* 0x0000121d06005986 */ /* 0x000fe2000c101526 */
        /* <DEDUP_REMOVED lines=161> */
[----:B------:R-:W-:Y:S01]  /*5910*/  FMUL R87, R87, R19 ;  /* 0x0000001357577220 */ /* 0x000fe20000400000 */
[----:B------:R-:W-:-:S02]  /*5920*/  F2FP.F16.F32.PACK_AB R62, RZ, R62 ;  /* 0x0000003eff3e723e */ /* 0x000fc400000000ff */
[C---:B------:R-:W-:Y:S02]  /*5930*/  ISETP.GT.AND P5, PT, R3.reuse, RZ, P0 ;  /* 0x000000ff0300720c */ /* 0x040fe400007a4270 */
[----:B------:R-:W-:Y:S01]  /*5940*/  F2FP.F16.F32.PACK_AB R63, RZ, R63 ;  /* 0x0000003fff3f723e */ /* 0x000fe200000000ff */
[----:B------:R-:W-:Y:S01]  /*5950*/  @P2 STG.E.U16 desc[UR38][R8.64+0x90], R62 ;  /* 0x0000903e08002986 */ /* 0x000fe2000c101526 */
[----:B------:R-:W-:Y:S02]  /*5960*/  F2FP.F16.F32.PACK_AB R64, RZ, R64 ;  /* 0x00000040ff40723e */ /* 0x000fe400000000ff */
[C---:B------:R-:W-:Y:S01]  /*5970*/  ISETP.GT.AND P2, PT, R3.reuse, 0x8, P1 ;  /* 0x000000080300780c */ /* 0x040fe20000f44270 */
[----:B------:R-:W-:Y:S01]  /*5980*/  @P3 STG.E.U16 desc[UR38][R8.64+0x92], R63 ;  /* 0x0000923f08003986 */ /* 0x000fe2000c101526 */
[----:B------:R-:W-:Y:S02]  /*5990*/  ISETP.GT.AND P1, PT, R4, 0x58, PT ;  /* 0x000000580400780c */ /* 0x000fe40003f24270 */
[----:B------:R-:W-:Y:S01]  /*59a0*/  F2FP.F16.F32.PACK_AB R65, RZ, R65 ;  /* 0x00000041ff41723e */ /* 0x000fe200000000ff */
[----:B------:R-:W-:Y:S01]  /*59b0*/  @P4 STG.E.U16 desc[UR38][R6.64+0xa0], R64 ;  /* 0x0000a04006004986 */ /* 0x000fe2000c101526 */
[----:B------:R-:W-:-:S02]  /*59c0*/  ISETP.GT.AND P3, PT, R3, 0x8, P0 ;  /* 0x000000080300780c */ /* 0x000fc40000764270 */
[----:B------:R-:W-:Y:S01]  /*59d0*/  ISETP.GT.AND P0, PT, R4, 0x59, PT ;  /* 0x000000590400780c */ /* 0x000fe20003f04270 */
[----:B------:R-:W-:Y:S01]  /*59e0*/  @P5 STG.E.U16 desc[UR38][R6.64+0xa2], R65 ;  /* 0x0000a24106005986 */ /* 0x000fe2000c101526 */
[C---:B------:R-:W-:Y:S02]  /*59f0*/  ISETP.GT.AND P4, PT, R3.reuse, RZ, P1 ;  /* 0x000000ff0300720c */ /* 0x040fe40000f84270 */
[----:B------:R-:W-:Y:S02]  /*5a00*/  F2FP.F16.F32.PACK_AB R66, RZ, R66 ;  /* 0x00000042ff42723e */ /* 0x000fe400000000ff */
[----:B------:R-:W-:Y:S02]  /*5a10*/  ISETP.GT.AND P5, PT, R3, RZ, P0 ;  /* 0x000000ff0300720c */ /* 0x000fe400007a4270 */
[----:B------:R-:W-:Y:S01]  /*5a20*/  F2FP.F16.F32.PACK_AB R67, RZ, R67 ;  /* 0x00000043ff43723e */ /* 0x000fe200000000ff */
[----:B------:R-:W-:Y:S01]  /*5a30*/  @P2 STG.E.U16 desc[UR38][R8.64+0xa0], R66 ;  /* 0x0000a04208002986 */ /* 0x000fe2000c101526 */
[----:B------:R-:W-:-:S02]  /*5a40*/  F2FP.F16.F32.PACK_AB R68, RZ, R68 ;  /* 0x00000044ff44723e */ /* 0x000fc400000000ff */
[C---:B------:R-:W-:Y:S01]  /*5a50*/  ISETP.GT.AND P2, PT, R3.reuse, 0x8, P1 ;  /* 0x000000080300780c */ /* 0x040fe20000f44270 */
[----:B------:R-:W-:Y:S01]  /*5a60*/  @P3 STG.E.U16 desc[UR38][R8.64+0xa2], R67 ;  /* 0x0000a24308003986 */ /* 0x000fe2000c101526 */
[C---:B------:R-:W-:Y:S02]  /*5a70*/  ISETP.GT.AND P1, PT, R4.reuse, 0x60, PT ;  /* 0x000000600400780c */ /* 0x040fe40003f24270 */
[----:B------:R-:W-:Y:S01]  /*5a80*/  F2FP.F16.F32.PACK_AB R69, RZ, R69 ;  /* 0x00000045ff45723e */ /* 0x000fe200000000ff */
[----:B------:R-:W-:Y:S01]  /*5a90*/  @P4 STG.E.U16 desc[UR38][R6.64+0xb0], R68 ;  /* 0x0000b04406004986 */ /* 0x000fe2000c101526 */
[C---:B------:R-:W-:Y:S02]  /*5aa0*/  ISETP.GT.AND P3, PT, R3.reuse, 0x8, P0 ;  /* 0x000000080300780c */ /* 0x040fe40000764270 */
[----:B------:R-:W-:Y:S01]  /*5ab0*/  ISETP.GT.AND P0, PT, R4, 0x61, PT ;  /* 0x000000610400780c */ /* 0x000fe20003f04270 */
[----:B------:R-:W-:Y:S01]  /*5ac0*/  @P5 STG.E.U16 desc[UR38][R6.64+0xb2], R69 ;  /* 0x0000b24506005986 */ /* 0x000fe2000c101526 */
[----:B------:R-:W-:-:S02]  /*5ad0*/  ISETP.GT.AND P4, PT, R3, RZ, P1 ;  /* 0x000000ff0300720c */ /* 0x000fc40000f84270 */
[C---:B------:R-:W-:Y:S02]  /*5ae0*/  ISETP.GT.AND P5, PT, R3.reuse, RZ, P0 ;  /* 0x000000ff0300720c */ /* 0x040fe400007a4270 */
[----:B------:R-:W-:Y:S02]  /*5af0*/  F2FP.F16.F32.PACK_AB R70, RZ, R70 ;  /* 0x00000046ff46723e */ /* 0x000fe400000000ff */
[----:B------:R-:W-:Y:S02]  /*5b00*/  F2FP.F16.F32.PACK_AB R71, RZ, R71 ;  /* 0x00000047ff47723e */ /* 0x000fe400000000ff */
[----:B------:R-:W-:Y:S01]  /*5b10*/  F2FP.F16.F32.PACK_AB R72, RZ, R72 ;  /* 0x00000048ff48723e */ /* 0x000fe200000000ff */
[----:B------:R-:W-:Y:S01]  /*5b20*/  @P2 STG.E.U16 desc[UR38][R8.64+0xb0], R70 ;  /* 0x0000b04608002986 */ /* 0x000fe2000c101526 */
[----:B------:R-:W-:Y:S02]  /*5b30*/  F2FP.F16.F32.PACK_AB R73, RZ, R73 ;  /* 0x00000049ff49723e */ /* 0x000fe400000000ff */
[C---:B------:R-:W-:Y:S01]  /*5b40*/  ISETP.GT.AND P1, PT, R3.reuse, 0x8, P1 ;  /* 0x000000080300780c */ /* 0x040fe20000f24270 */
[----:B------:R-:W-:Y:S01]  /*5b50*/  @P3 STG.E.U16 desc[UR38][R8.64+0xb2], R71 ;  /* 0x0000b24708003986 */ /* 0x000fe2000c101526 */
[----:B------:R-:W-:-:S02]  /*5b60*/  ISETP.GT.AND P2, PT, R3, 0x8, P0 ;  /* 0x000000080300780c */ /* 0x000fc40000744270 */
[C---:B------:R-:W-:Y:S01]  /*5b70*/  ISETP.GT.AND P0, PT, R4.reuse, 0x69, PT ;  /* 0x000000690400780c */ /* 0x040fe20003f04270 */
[----:B------:R-:W-:Y:S01]  /*5b80*/  @P4 STG.E.U16 desc[UR38][R6.64+0xc0], R72 ;  /* 0x0000c04806004986 */ /* 0x000fe2000c101526 */
[----:B------:R-:W-:Y:S02]  /*5b90*/  ISETP.GT.AND P4, PT, R4, 0x68, PT ;  /* 0x000000680400780c */ /* 0x000fe40003f84270 */
[----:B------:R-:W-:Y:S01]  /*5ba0*/  F2FP.F16.F32.PACK_AB R74, RZ, R74 ;  /* 0x0000004aff4a723e */ /* 0x000fe200000000ff */
[----:B------:R-:W-:Y:S01]  /*5bb0*/  @P5 STG.E.U16 desc[UR38][R6.64+0xc2], R73 ;  /* 0x0000c24906005986 */ /* 0x000fe2000c101526 */
[C---:B------:R-:W-:Y:S02]  /*5bc0*/  ISETP.GT.AND P5, PT, R3.reuse, RZ, P4 ;  /* 0x000000ff0300720c */ /* 0x040fe400027a4270 */
[----:B------:R-:W-:Y:S01]  /*5bd0*/  ISETP.GT.AND P3, PT, R3, RZ, P0 ;  /* 0x000000ff0300720c */ /* 0x000fe20000764270 */
[----:B------:R-:W-:Y:S01]  /*5be0*/  @P1 STG.E.U16 desc[UR38][R8.64+0xc0], R74 ;  /* 0x0000c04a08001986 */ /* 0x000fe2000c101526 */
[----:B------:R-:W-:-:S02]  /*5bf0*/  F2FP.F16.F32.PACK_AB R75, RZ, R75 ;  /* 0x0000004bff4b723e */ /* 0x000fc400000000ff */
[----:B------:R-:W-:Y:S02]  /*5c00*/  F2FP.F16.F32.PACK_AB R76, RZ, R76 ;  /* 0x0000004cff4c723e */ /* 0x000fe400000000ff */
[C---:B------:R-:W-:Y:S01]  /*5c10*/  ISETP.GT.AND P4, PT, R3.reuse, 0x8, P4 ;  /* 0x000000080300780c */ /* 0x040fe20002784270 */
[----:B------:R-:W-:Y:S01]  /*5c20*/  @P2 STG.E.U16 desc[UR38][R8.64+0xc2], R75 ;  /* 0x0000c24b08002986 */ /* 0x000fe2000c101526 */
[----:B------:R-:W-:Y:S02]  /*5c30*/  F2FP.F16.F32.PACK_AB R77, RZ, R77 ;  /* 0x0000004dff4d723e */ /* 0x000fe400000000ff */
[C---:B------:R-:W-:Y:S01]  /*5c40*/  ISETP.GT.AND P2, PT, R4.reuse, 0x71, PT ;  /* 0x000000710400780c */ /* 0x040fe20003f44270 */
[----:B------:R-:W-:Y:S01]  /*5c50*/  @P5 STG.E.U16 desc[UR38][R6.64+0xd0], R76 ;  /* 0x0000d04c06005986 */ /* 0x000fe2000c101526 */
[----:B------:R-:W-:Y:S02]  /*5c60*/  ISETP.GT.AND P5, PT, R3, 0x8, P0 ;  /* 0x000000080300780c */ /* 0x000fe400007a4270 */
[C---:B------:R-:W-:Y:S01]  /*5c70*/  ISETP.GT.AND P1, PT, R4.reuse, 0x78, PT ;  /* 0x000000780400780c */ /* 0x040fe20003f24270 */
[----:B------:R-:W-:Y:S01]  /*5c80*/  @P3 STG.E.U16 desc[UR38][R6.64+0xd2], R77 ;  /* 0x0000d24d06003986 */ /* 0x000fe2000c101526 */
[----:B------:R-:W-:-:S02]  /*5c90*/  ISETP.GT.AND P3, PT, R4, 0x70, PT ;  /* 0x000000700400780c */ /* 0x000fc40003f64270 */
[----:B------:R-:W-:Y:S01]  /*5ca0*/  ISETP.GT.AND P0, PT, R4, 0x79, PT ;  /* 0x000000790400780c */ /* 0x000fe20003f04270 */
[----:B------:R-:W-:Y:S01]  /*5cb0*/  @P4 IMAD.MOV.U32 R4, RZ, RZ, R8 ;  /* 0x000000ffff044224 */ /* 0x000fe200078e0008 */
[----:B------:R-:W-:Y:S01]  /*5cc0*/  F2FP.F16.F32.PACK_AB R78, RZ, R78 ;  /* 0x0000004eff4e723e */ /* 0x000fe200000000ff */
[----:B------:R-:W-:Y:S01]  /*5cd0*/  @P4 IMAD.MOV.U32 R5, RZ, RZ, R9 ;  /* 0x000000ffff054224 */ /* 0x000fe200078e0009 */
[----:B------:R-:W-:Y:S02]  /*5ce0*/  F2FP.F16.F32.PACK_AB R79, RZ, R79 ;  /* 0x0000004fff4f723e */ /* 0x000fe400000000ff */
[----:B------:R-:W-:Y:S02]  /*5cf0*/  F2FP.F16.F32.PACK_AB R80, RZ, R80 ;  /* 0x00000050ff50723e */ /* 0x000fe400000000ff */
[----:B------:R0:W-:Y:S01]  /*5d00*/  @P4 STG.E.U16 desc[UR38][R4.64+0xd0], R78 ;  /* 0x0000d04e04004986 */ /* 0x0001e2000c101526 */
[----:B------:R-:W-:Y:S02]  /*5d10*/  ISETP.GT.AND P4, PT, R3, RZ, P2 ;  /* 0x000000ff0300720c */ /* 0x000fe40001784270 */
[----:B------:R-:W-:-:S02]  /*5d20*/  F2FP.F16.F32.PACK_AB R81, RZ, R81 ;  /* 0x00000051ff51723e */ /* 0x000fc400000000ff */
[----:B------:R-:W-:Y:S02]  /*5d30*/  ISETP.GT.AND P2, PT, R3, 0x8, P2 ;  /* 0x000000080300780c */ /* 0x000fe40001744270 */
[----:B------:R-:W-:Y:S02]  /*5d40*/  F2FP.F16.F32.PACK_AB R82, RZ, R82 ;  /* 0x00000052ff52723e */ /* 0x000fe400000000ff */
[----:B------:R-:W-:Y:S02]  /*5d50*/  F2FP.F16.F32.PACK_AB R83, RZ, R83 ;  /* 0x00000053ff53723e */ /* 0x000fe400000000ff */
[----:B------:R-:W-:Y:S01]  /*5d60*/  F2FP.F16.F32.PACK_AB R84, RZ, R84 ;  /* 0x00000054ff54723e */ /* 0x000fe200000000ff */
[----:B0-----:R-:W-:Y:S01]  /*5d70*/  @P5 IMAD.MOV.U32 R4, RZ, RZ, R8 ;  /* 0x000000ffff045224 */ /* 0x001fe200078e0008 */
[----:B------:R-:W-:Y:S01]  /*5d80*/  F2FP.F16.F32.PACK_AB R85, RZ, R85 ;  /* 0x00000055ff55723e */ /* 0x000fe200000000ff */
[----:B------:R-:W-:Y:S01]  /*5d90*/  @P5 IMAD.MOV.U32 R5, RZ, RZ, R9 ;  /* 0x000000ffff055224 */ /* 0x000fe200078e0009 */
[----:B------:R-:W-:-:S02]  /*5da0*/  F2FP.F16.F32.PACK_AB R86, RZ, R86 ;  /* 0x00000056ff56723e */ /* 0x000fc400000000ff */
[----:B------:R-:W-:Y:S02]  /*5db0*/  F2FP.F16.F32.PACK_AB R87, RZ, R87 ;  /* 0x00000057ff57723e */ /* 0x000fe400000000ff */
[----:B------:R0:W-:Y:S01]  /*5dc0*/  @P5 STG.E.U16 desc[UR38][R4.64+0xd2], R79 ;  /* 0x0000d24f04005986 */ /* 0x0001e2000c101526 */
[C---:B------:R-:W-:Y:S02]  /*5dd0*/  ISETP.GT.AND P5, PT, R3.reuse, RZ, P3 ;  /* 0x000000ff0300720c */ /* 0x040fe40001fa4270 */
[----:B------:R-:W-:-:S11]  /*5de0*/  ISETP.GT.AND P3, PT, R3, 0x8, P3 ;  /* 0x000000080300780c */ /* 0x000fd60001f64270 */
[----:B0-----:R-:W-:Y:S02]  /*5df0*/  @P5 IMAD.MOV.U32 R4, RZ, RZ, R6 ;  /* 0x000000ffff045224 */ /* 0x001fe400078e0006 */
[----:B------:R-:W-:-:S05]  /*5e00*/  @P5 IMAD.MOV.U32 R5, RZ, RZ, R7 ;  /* 0x000000ffff055224 */ /* 0x000fca00078e0007 */
[----:B------:R0:W-:Y:S01]  /*5e10*/  @P5 STG.E.U16 desc[UR38][R4.64+0xe0], R80 ;  /* 0x0000e05004005986 */ /* 0x0001e2000c101526 */
[C---:B------:R-:W-:Y:S02]  /*5e20*/  ISETP.GT.AND P5, PT, R3.reuse, RZ, P0 ;  /* 0x000000ff0300720c */ /* 0x040fe400007a4270 */
[----:B------:R-:W-:Y:S01]  /*5e30*/  ISETP.GT.AND P0, PT, R3, 0x8, P0 ;  /* 0x000000080300780c */ /* 0x000fe20000704270 */
[----:B0-----:R-:W-:Y:S02]  /*5e40*/  @P4 IMAD.MOV.U32 R4, RZ, RZ, R6 ;  /* 0x000000ffff044224 */ /* 0x001fe400078e0006 */
[----:B------:R-:W-:-:S05]  /*5e50*/  @P4 IMAD.MOV.U32 R5, RZ, RZ, R7 ;  /* 0x000000ffff054224 */ /* 0x000fca00078e0007 */
[----:B------:R0:W-:Y:S01]  /*5e60*/  @P4 STG.E.U16 desc[UR38][R4.64+0xe2], R81 ;  /* 0x0000e25104004986 */ /* 0x0001e2000c101526 */
[C---:B------:R-:W-:Y:S02]  /*5e70*/  ISETP.GT.AND P4, PT, R3.reuse, RZ, P1 ;  /* 0x000000ff0300720c */ /* 0x040fe40000f84270 */
[----:B------:R-:W-:Y:S01]  /*5e80*/  ISETP.GT.AND P1, PT, R3, 0x8, P1 ;  /* 0x000000080300780c */ /* 0x000fe20000f24270 */
[----:B0-----:R-:W-:Y:S02]  /*5e90*/  @P3 IMAD.MOV.U32 R4, RZ, RZ, R8 ;  /* 0x000000ffff043224 */ /* 0x001fe400078e0008 */
[----:B------:R-:W-:-:S05]  /*5ea0*/  @P3 IMAD.MOV.U32 R5, RZ, RZ, R9 ;  /* 0x000000ffff053224 */ /* 0x000fca00078e0009 */
[----:B------:R0:W-:Y:S02]  /*5eb0*/  @P3 STG.E.U16 desc[UR38][R4.64+0xe0], R82 ;  /* 0x0000e05204003986 */ /* 0x0001e4000c101526 */
[----:B0-----:R-:W-:Y:S02]  /*5ec0*/  @P2 IMAD.MOV.U32 R4, RZ, RZ, R8 ;  /* 0x000000ffff042224 */ /* 0x001fe400078e0008 */
[----:B------:R-:W-:-:S05]  /*5ed0*/  @P2 IMAD.MOV.U32 R5, RZ, RZ, R9 ;  /* 0x000000ffff052224 */ /* 0x000fca00078e0009 */
[----:B------:R0:W-:Y:S02]  /*5ee0*/  @P2 STG.E.U16 desc[UR38][R4.64+0xe2], R83 ;  /* 0x0000e25304002986 */ /* 0x0001e4000c101526 */
[----:B0-----:R-:W-:Y:S02]  /*5ef0*/  @P4 IMAD.MOV.U32 R4, RZ, RZ, R6 ;  /* 0x000000ffff044224 */ /* 0x001fe400078e0006 */
[----:B------:R-:W-:-:S05]  /*5f00*/  @P4 IMAD.MOV.U32 R5, RZ, RZ, R7 ;  /* 0x000000ffff054224 */ /* 0x000fca00078e0007 */
[----:B------:R0:W-:Y:S04]  /*5f10*/  @P4 STG.E.U16 desc[UR38][R4.64+0xf0], R84 ;  /* 0x0000f05404004986 */ /* 0x0001e8000c101526 */
[----:B------:R1:W-:Y:S01]  /*5f20*/  @P5 STG.E.U16 desc[UR38][R6.64+0xf2], R85 ;  /* 0x0000f25506005986 */ /* 0x0003e2000c101526 */
[----:B0-----:R-:W-:Y:S02]  /*5f30*/  @P1 IMAD.MOV.U32 R4, RZ, RZ, R8 ;  /* 0x000000ffff041224 */ /* 0x001fe400078e0008 */
[----:B------:R-:W-:-:S05]  /*5f40*/  @P1 IMAD.MOV.U32 R5, RZ, RZ, R9 ;  /* 0x000000ffff051224 */ /* 0x000fca00078e0009 */
[----:B------:R1:W-:Y:S04]  /*5f50*/  @P1 STG.E.U16 desc[UR38][R4.64+0xf0], R86 ;  /* 0x0000f05604001986 */ /* 0x0003e8000c101526 */
[----:B------:R1:W-:Y:S02]  /*5f60*/  @P0 STG.E.U16 desc[UR38][R8.64+0xf2], R87 ;  /* 0x0000f25708000986 */ /* 0x0003e4000c101526 */
.L_x_154:
[----:B------:R-:W-:Y:S05]  /*5f70*/  BSYNC B0 ;  /* 0x0000000000007941 */ /* 0x000fea0003800000 */
.L_x_28:
[----:B------:R-:W-:Y:S01]  /*5f80*/  IADD3 R16, P0, R16, UR36, RZ ;  /* 0x0000002410107c10 */ /* 0x000fe2000ff1e0ff */
[----:B------:R-:W-:Y:S01]  /*5f90*/  ULDC.64 UR4, c[0x0][0x650] ;  /* 0x0001940000047ab9 */ /* 0x000fe20000000a00 */
[----:B------:R-:W-:Y:S01]  /*5fa0*/  PRMT R3, RZ, 0x7610, R3 ;  /* 0x00007610ff037816 */ /* 0x000fe20000000003 */
[----:B------:R-:W-:Y:S01]  /*5fb0*/  IMAD.MOV.U32 R100, RZ, RZ, -0x1 ;  /* 0xffffffffff647424 */ /* 0x000fe200078e00ff */
[----:B------:R-:W-:Y:S01]  /*5fc0*/  IADD3.X R17, R17, UR42, RZ, P0, !PT ;  /* 0x0000002a11117c10 */ /* 0x000fe200087fe4ff */
[----:B------:R-:W-:Y:S01]  /*5fd0*/  IMAD.MOV.U32 R99, RZ, RZ, -0x1 ;  /* 0xffffffffff637424 */ /* 0x000fe200078e00ff */
[----:B------:R-:W-:-:S04]  /*5fe0*/  ISETP.GE.U32.AND P0, PT, R16, UR4, PT ;  /* 0x0000000410007c0c */ /* 0x000fc8000bf06070 */
[----:B------:R-:W-:-:S13]  /*5ff0*/  ISETP.GE.U32.AND.EX P0, PT, R17, UR5, PT, P0 ;  /* 0x0000000511007c0c */ /* 0x000fda000bf06100 */
[----:B------:R-:W-:Y:S05]  /*6000*/  @P0 BRA `(.L_x_155) ;  /* 0x00000004004c0947 */ /* 0x000fea0003800000 */
[----:B------:R-:W0:Y:S01]  /*6010*/  LDC.64 R10, c[0x0][0x628] ;  /* 0x00018a00ff0a7b82 */ /* 0x000e220000000a00 */
[----:B---3--:R-:W3:Y:S01]  /*6020*/  S2R R12, SR_CTAID.X ;  /* 0x00000000000c7919 */ /* 0x008ee20000002500 */
[----:B-12-4-:R-:W-:Y:S02]  /*6030*/  IMAD.MOV.U32 R8, RZ, RZ, R16 ;  /* 0x000000ffff087224 */ /* 0x016fe400078e0010 */
[----:B------:R-:W-:Y:S01]  /*6040*/  IMAD.MOV.U32 R9, RZ, RZ, R17 ;  /* 0x000000ffff097224 */ /* 0x000fe200078e0011 */
[----:B------:R-:W1:Y:S03]  /*6050*/  S2R R20, SR_CTAID.Y ;  /* 0x0000000000147919 */ /* 0x000e660000002600 */
[----:B------:R-:W2:Y:S08]  /*6060*/  LDC R0, c[0x0][0x630] ;  /* 0x00018c00ff007b82 */ /* 0x000eb00000000800 */
[----:B------:R-:W4:Y:S01]  /*6070*/  LDC.64 R14, c[0x0][0x620] ;  /* 0x00018800ff0e7b82 */ /* 0x000f220000000a00 */
[----:B0-----:R-:W-:-:S04]  /*6080*/  ISETP.NE.U32.AND P0, PT, R10, RZ, PT ;  /* 0x000000ff0a00720c */ /* 0x001fc80003f05070 */
[----:B------:R-:W-:-:S13]  /*6090*/  ISETP.NE.AND.EX P0, PT, R11, RZ, PT, P0 ;  /* 0x000000ff0b00720c */ /* 0x000fda0003f05300 */
[----:B-1234-:R-:W-:Y:S05]  /*60a0*/  @!P0 BRA `(.L_x_156) ;  /* 0x0000000000288947 */ /* 0x01efea0003800000 */
        /* <DEDUP_REMOVED lines=10> */
.L_x_156:
[-CC-:B------:R-:W-:Y:S01]  /*6150*/  SHF.R.U64 R99, R8, R0.reuse, R9.reuse ;  /* 0x0000000008637219 */ /* 0x180fe20000001209 */
[----:B------:R-:W0:Y:S01]  /*6160*/  LDC.64 R26, c[0x0][0x640] ;  /* 0x00019000ff1a7b82 */ /* 0x000e220000000a00 */
[----:B------:R-:W-:Y:S01]  /*6170*/  SHF.R.U32.HI R0, RZ, R0, R9 ;  /* 0x00000000ff007219 */ /* 0x000fe20000011609 */
[----:B------:R-:W-:Y:S01]  /*6180*/  ULDC UR4, c[0x0][0x150] ;  /* 0x0000540000047ab9 */ /* 0x000fe20000000800 */
[----:B------:R-:W-:Y:S02]  /*6190*/  IADD3 R3, P0, RZ, -R99, RZ ;  /* 0x80000063ff037210 */ /* 0x000fe40007f1e0ff */
[----:B------:R-:W-:-:S03]  /*61a0*/  I2FP.F32.U32 R7, R12 ;  /* 0x0000000c00077245 */ /* 0x000fc60000201000 */
[----:B------:R-:W1:Y:S01]  /*61b0*/  LDC R6, c[0x0][0x618] ;  /* 0x00018600ff067b82 */ /* 0x000e620000000800 */
[----:B------:R-:W-:Y:S02]  /*61c0*/  IMAD.X R5, RZ, RZ, ~R0, P0 ;  /* 0x000000ffff057224 */ /* 0x000fe400000e0e00 */
[----:B------:R-:W-:Y:S01]  /*61d0*/  FMUL R7, R7, UR4 ;  /* 0x0000000407077c20 */ /* 0x000fe20008400000 */
[----:B------:R-:W-:Y:S01]  /*61e0*/  ULDC UR4, c[0x0][0x154] ;  /* 0x0000550000047ab9 */ /* 0x000fe20000000800 */
[-C--:B------:R-:W-:Y:S02]  /*61f0*/  IMAD R0, R5, R14.reuse, RZ ;  /* 0x0000000e05007224 */ /* 0x080fe400078e02ff */
[C---:B------:R-:W-:Y:S01]  /*6200*/  IMAD.WIDE.U32 R4, R3.reuse, R14, R16 ;  /* 0x0000000e03047225 */ /* 0x040fe200078e0010 */
[----:B------:R-:W2:Y:S01]  /*6210*/  LDC R8, c[0x0][0x608] ;  /* 0x00018200ff087b82 */ /* 0x000ea20000000800 */
[----:B------:R-:W3:Y:S02]  /*6220*/  F2I.U32.TRUNC.NTZ R7, R7 ;  /* 0x0000000700077305 */ /* 0x000ee4000020f000 */
[----:B------:R-:W-:Y:S01]  /*6230*/  IMAD R3, R3, R15, R0 ;  /* 0x0000000f03037224 */ /* 0x000fe200078e0200 */
[----:B------:R-:W-:-:S03]  /*6240*/  I2FP.F32.U32 R0, R20 ;  /* 0x0000001400007245 */ /* 0x000fc60000201000 */
[----:B------:R-:W-:Y:S01]  /*6250*/  IMAD.IADD R3, R5, 0x1, R3 ;  /* 0x0000000105037824 */ /* 0x000fe200078e0203 */
[----:B------:R-:W4:Y:S01]  /*6260*/  LDC R11, c[0x0][0x658] ;  /* 0x00019600ff0b7b82 */ /* 0x000f220000000800 */
[----:B0-----:R-:W-:-:S04]  /*6270*/  ISETP.NE.U32.AND P0, PT, R26, RZ, PT ;  /* 0x000000ff1a00720c */ /* 0x001fc80003f05070 */
[----:B------:R-:W-:-:S03]  /*6280*/  ISETP.NE.AND.EX P0, PT, R27, RZ, PT, P0 ;  /* 0x000000ff1b00720c */ /* 0x000fc60003f05300 */
[----:B------:R-:W0:Y:S01]  /*6290*/  LDC R9, c[0x0][0x144] ;  /* 0x00005100ff097b82 */ /* 0x000e220000000800 */
[-C--:B-1----:R-:W-:Y:S01]  /*62a0*/  SHF.R.U64 R10, R4, R6.reuse, R3 ;  /* 0x00000006040a7219 */ /* 0x082fe20000001203 */
[----:B---3--:R-:W-:Y:S01]  /*62b0*/  IMAD.MOV R7, RZ, RZ, -R7 ;  /* 0x000000ffff077224 */ /* 0x008fe200078e0a07 */
[----:B------:R-:W-:Y:S01]  /*62c0*/  SHF.R.U32.HI R3, RZ, R6, R3 ;  /* 0x00000006ff037219 */ /* 0x000fe20000011603 */
[----:B------:R-:W-:-:S04]  /*62d0*/  FMUL R6, R0, UR4 ;  /* 0x0000000400067c20 */ /* 0x000fc80008400000 */
[----:B------:R-:W1:Y:S01]  /*62e0*/  LDC R21, c[0x0][0x148] ;  /* 0x00005200ff157b82 */ /* 0x000e620000000800 */
[----:B------:R3:W0:Y:S01]  /*62f0*/  F2I.U32.TRUNC.NTZ R14, R6 ;  /* 0x00000006000e7305 */ /* 0x000622000020f000 */
[-CC-:B--2---:R-:W-:Y:S02]  /*6300*/  SHF.R.U64 R13, R10, R8.reuse, R3.reuse ;  /* 0x000000080a0d7219 */ /* 0x184fe40000001203 */
[----:B------:R-:W-:-:S04]  /*6310*/  SHF.R.U32.HI R0, RZ, R8, R3 ;  /* 0x00000008ff007219 */ /* 0x000fc80000011603 */
[----:B-----5:R-:W2:Y:S01]  /*6320*/  LDC R24, c[0x0][0x648] ;  /* 0x00019200ff187b82 */ /* 0x020ea20000000800 */
[-CC-:B----4-:R-:W-:Y:S02]  /*6330*/  SHF.R.U64 R15, R13, R11.reuse, R0.reuse ;  /* 0x0000000b0d0f7219 */ /* 0x190fe40000001200 */
[----:B------:R-:W-:-:S03]  /*6340*/  SHF.R.U32.HI R5, RZ, R11, R0 ;  /* 0x0000000bff057219 */ /* 0x000fc60000011600 */
[----:B------:R-:W-:Y:S02]  /*6350*/  IMAD.MOV.U32 R4, RZ, RZ, R15 ;  /* 0x000000ffff047224 */ /* 0x000fe400078e000f */
[----:B------:R-:W4:Y:S01]  /*6360*/  LDC R28, c[0x0][0x638] ;  /* 0x00018e00ff1c7b82 */ /* 0x000f220000000800 */
[----:B0-----:R-:W-:-:S07]  /*6370*/  IMAD R25, R9, R7, R12 ;  /* 0x0000000709197224 */ /* 0x001fce00078e020c */
[----:B------:R-:W0:Y:S08]  /*6380*/  LDC R29, c[0x0][0x610] ;  /* 0x00018400ff1d7b82 */ /* 0x000e300000000800 */
[----:B------:R-:W0:Y:S01]  /*6390*/  LDC R30, c[0x0][0x600] ;  /* 0x00018000ff1e7b82 */ /* 0x000e220000000800 */
[----:B-123--:R-:W-:Y:S05]  /*63a0*/  @!P0 BRA `(.L_x_157) ;  /* 0x0000000000288947 */ /* 0x00efea0003800000 */
        /* <DEDUP_REMOVED lines=10> */
.L_x_157:
[----:B------:R-:W-:Y:S01]  /*6450*/  ISETP.NE.AND P0, PT, R2, 0x1, PT ;  /* 0x000000010200780c */ /* 0x000fe20003f05270 */
[----:B------:R-:W-:Y:S01]  /*6460*/  IMAD.MOV R14, RZ, RZ, -R14 ;  /* 0x000000ffff0e7224 */ /* 0x000fe200078e0a0e */
[----:B------:R-:W-:Y:S02]  /*6470*/  SHF.R.U64 R0, R4, R24, R5 ;  /* 0x0000001804007219 */ /* 0x000fe40000001205 */
[----:B------:R-:W-:Y:S02]  /*6480*/  LOP3.LUT R3, R13, R96, RZ, 0xc0, !PT ;  /* 0x000000600d037212 */ /* 0x000fe400078ec0ff */
[----:B------:R-:W-:Y:S01]  /*6490*/  LOP3.LUT R10, R10, R95, RZ, 0xc0, !PT ;  /* 0x0000005f0a0a7212 */ /* 0x000fe200078ec0ff */
[----:B------:R-:W-:Y:S02]  /*64a0*/  IMAD.MOV R4, RZ, RZ, -R0 ;  /* 0x000000ffff047224 */ /* 0x000fe400078e0a00 */
[----:B------:R-:W-:Y:S02]  /*64b0*/  IMAD R0, R90, R0, R3 ;  /* 0x000000005a007224 */ /* 0x000fe400078e0203 */
[----:B----4-:R-:W-:-:S02]  /*64c0*/  IMAD R3, R4, R28, R15 ;  /* 0x0000001c04037224 */ /* 0x010fc400078e020f */
[----:B------:R-:W-:Y:S02]  /*64d0*/  @P0 IMAD R25, R21, R14, R20 ;  /* 0x0000000e15190224 */ /* 0x000fe400078e0214 */
[----:B0-----:R-:W-:Y:S02]  /*64e0*/  IMAD R5, R3, R30, R10 ;  /* 0x0000001e03057224 */ /* 0x001fe400078e020a */
[----:B------:R-:W-:Y:S02]  /*64f0*/  IMAD R0, R0, R29, R25 ;  /* 0x0000001d00007224 */ /* 0x000fe400078e0219 */
[----:B------:R-:W-:-:S03]  /*6500*/  IMAD.MOV.U32 R4, RZ, RZ, 0x1 ;  /* 0x00000001ff047424 */ /* 0x000fc600078e00ff */
[----:B------:R-:W-:Y:S02]  /*6510*/  SEL R100, R5, R0, !P0 ;  /* 0x0000000005647207 */ /* 0x000fe40004000000 */
[----:B------:R-:W-:Y:S02]  /*6520*/  PRMT R3, R4, 0x7610, R3 ;  /* 0x0000761004037816 */ /* 0x000fe40000000003 */
[----:B------:R-:W-:-:S07]  /*6530*/  SEL R0, R0, R5, !P0 ;  /* 0x0000000500007207 */ /* 0x000fce0004000000 */
.L_x_155:
[----:B------:R-:W-:Y:S01]  /*6540*/  UIMAD.WIDE.U32 UR4, UR41, 0x24924925, URZ ;  /* 0x24924925290478a5 */ /* 0x000fe2000f8e003f */
[----:B------:R-:W-:Y:S01]  /*6550*/  LOP3.LUT P0, RZ, R3, 0xff, RZ, 0xc0, !PT ;  /* 0x000000ff03ff7812 */ /* 0x000fe2000780c0ff */
[----:B------:R-:W-:Y:S02]  /*6560*/  IMAD.MOV.U32 R101, RZ, RZ, R0 ;  /* 0x000000ffff657224 */ /* 0x000fe400078e0000 */
[----:B------:R-:W-:-:S04]  /*6570*/  UIADD3 UR4, UR41, -UR5, URZ ;  /* 0x8000000529047290 */ /* 0x000fc8000fffe03f */
[----:B------:R-:W-:-:S04]  /*6580*/  ULEA.HI UR4, UR4, UR5, URZ, 0x1f ;  /* 0x0000000504047291 */ /* 0x000fc8000f8ff83f */
[----:B------:R-:W-:-:S04]  /*6590*/  USHF.R.U32.HI UR4, URZ, 0x2, UR4 ;  /* 0x000000023f047899 */ /* 0x000fc80008011604 */
[----:B------:R-:W-:Y:S01]  /*65a0*/  UIMAD UR41, UR4, -0x7, UR41 ;  /* 0xfffffff9042978a4 */ /* 0x000fe2000f8e0229 */
[----:B------:R-:W-:Y:S11]  /*65b0*/  @P0 BRA `(.L_x_158) ;  /* 0xffffffac00180947 */ /* 0x000ff6000383ffff */
[----:B------:R-:W-:Y:S05]  /*65c0*/  EXIT ;  /* 0x000000000000794d */ /* 0x000fea0003800000 */
.L_x_3:
        /* <DEDUP_REMOVED lines=26> */
.L_x_160:
[--C-:B------:R-:W-:Y:S01]  /*6770*/  SHF.R.U64 R14, R12, R20, R13.reuse ;  /* 0x000000140c0e7219 */ /* 0x100fe2000000120d */
[----:B------:R-:W0:Y:S01]  /*6780*/  LDC R24, c[0x0][0x618] ;  /* 0x00018600ff187b82 */ /* 0x000e220000000800 */
[----:B------:R-:W-:Y:S01]  /*6790*/  I2FP.F32.U32 R8, R6 ;  /* 0x0000000600087245 */ /* 0x000fe20000201000 */
[----:B------:R-:W-:Y:S01]  /*67a0*/  ULDC UR4, c[0x0][0x150] ;  /* 0x0000540000047ab9 */ /* 0x000fe20000000800 */
[----:B------:R-:W-:Y:S02]  /*67b0*/  SHF.R.U32.HI R7, RZ, R20, R13 ;  /* 0x00000014ff077219 */ /* 0x000fe4000001160d */
[----:B------:R-:W-:Y:S01]  /*67c0*/  IADD3 R11, P0, RZ, -R14, RZ ;  /* 0x8000000eff0b7210 */ /* 0x000fe20007f1e0ff */
[----:B------:R-:W-:Y:S01]  /*67d0*/  FMUL R13, R8, UR4 ;  /* 0x00000004080d7c20 */ /* 0x000fe20008400000 */
[----:B------:R-:W-:Y:S01]  /*67e0*/  ULDC UR4, c[0x0][0x154] ;  /* 0x0000550000047ab9 */ /* 0x000fe20000000800 */
[----:B------:R-:W1:Y:S02]  /*67f0*/  LDC.64 R26, c[0x0][0x640] ;  /* 0x00019000ff1a7b82 */ /* 0x000e640000000a00 */
[----:B------:R-:W-:-:S02]  /*6800*/  IMAD.X R7, RZ, RZ, ~R7, P0 ;  /* 0x000000ffff077224 */ /* 0x000fc400000e0e07 */
[----:B------:R-:W2:Y:S01]  /*6810*/  F2I.U32.TRUNC.NTZ R13, R13 ;  /* 0x0000000d000d7305 */ /* 0x000ea2000020f000 */
[----:B------:R-:W-:-:S03]  /*6820*/  IMAD.WIDE.U32 R8, R11, R22, R16 ;  /* 0x000000160b087225 */ /* 0x000fc600078e0010 */
[----:B------:R-:W3:Y:S01]  /*6830*/  LDC R15, c[0x0][0x144] ;  /* 0x00005100ff0f7b82 */ /* 0x000ee20000000800 */
[----:B------:R-:W-:-:S04]  /*6840*/  IMAD R10, R7, R22, RZ ;  /* 0x00000016070a7224 */ /* 0x000fc800078e02ff */
[----:B------:R-:W-:Y:S02]  /*6850*/  IMAD R7, R11, R23, R10 ;  /* 0x000000170b077224 */ /* 0x000fe400078e020a */
[----:B------:R-:W-:Y:S01]  /*6860*/  IMAD.MOV.U32 R10, RZ, RZ, -0x1 ;  /* 0xffffffffff0a7424 */ /* 0x000fe200078e00ff */
[----:B------:R-:W4:Y:S01]  /*6870*/  LDC R20, c[0x0][0x608] ;  /* 0x00018200ff147b82 */ /* 0x000f220000000800 */
[----:B------:R-:W-:Y:S01]  /*6880*/  IMAD.IADD R7, R9, 0x1, R7 ;  /* 0x0000000109077824 */ /* 0x000fe200078e0207 */
[----:B------:R-:W-:-:S04]  /*6890*/  I2FP.F32.U32 R9, R5 ;  /* 0x0000000500097245 */ /* 0x000fc80000201000 */
[-C--:B0-----:R-:W-:Y:S01]  /*68a0*/  SHF.R.U64 R12, R8, R24.reuse, R7 ;  /* 0x00000018080c7219 */ /* 0x081fe20000001207 */
[----:B--2---:R-:W-:Y:S01]  /*68b0*/  IMAD.MOV R8, RZ, RZ, -R13 ;  /* 0x000000ffff087224 */ /* 0x004fe200078e0a0d */
[----:B------:R-:W0:Y:S01]  /*68c0*/  LDC R11, c[0x0][0x658] ;  /* 0x00019600ff0b7b82 */ /* 0x000e220000000800 */
[----:B-1----:R-:W-:Y:S01]  /*68d0*/  ISETP.NE.U32.AND P0, PT, R26, RZ, PT ;  /* 0x000000ff1a00720c */ /* 0x002fe20003f05070 */
[----:B------:R-:W-:Y:S01]  /*68e0*/  FMUL R9, R9, UR4 ;  /* 0x0000000409097c20 */ /* 0x000fe20008400000 */
[----:B------:R-:W-:Y:S02]  /*68f0*/  SHF.R.U32.HI R7, RZ, R24, R7 ;  /* 0x00000018ff077219 */ /* 0x000fe40000011607 */
[----:B------:R-:W-:-:S03]  /*6900*/  ISETP.NE.AND.EX P0, PT, R27, RZ, PT, P0 ;  /* 0x000000ff1b00720c */ /* 0x000fc60003f05300 */
[----:B------:R-:W1:Y:S01]  /*6910*/  LDC R22, c[0x0][0x148] ;  /* 0x00005200ff167b82 */ /* 0x000e620000000800 */
[----:B---3--:R-:W-:Y:S02]  /*6920*/  IMAD R23, R15, R8, R6 ;  /* 0x000000080f177224 */ /* 0x008fe400078e0206 */
[----:B------:R-:W-:-:S05]  /*6930*/  IMAD.MOV.U32 R8, RZ, RZ, 0x1 ;  /* 0x00000001ff087424 */ /* 0x000fca00078e00ff */
[----:B------:R-:W2:Y:S01]  /*6940*/  LDC R21, c[0x0][0x600] ;  /* 0x00018000ff157b82 */ /* 0x000ea20000000800 */
[-CC-:B----4-:R-:W-:Y:S02]  /*6950*/  SHF.R.U64 R15, R12, R20.reuse, R7.reuse ;  /* 0x000000140c0f7219 */ /* 0x190fe40000001207 */
[----:B------:R-:W-:Y:S02]  /*6960*/  SHF.R.U32.HI R6, RZ, R20, R7 ;  /* 0x00000014ff067219 */ /* 0x000fe40000011607 */
[----:B------:R3:W4:Y:S03]  /*6970*/  F2I.U32.TRUNC.NTZ R20, R9 ;  /* 0x0000000900147305 */ /* 0x000726000020f000 */
[----:B------:R-:W1:Y:S01]  /*6980*/  LDC R25, c[0x0][0x648] ;  /* 0x00019200ff197b82 */ /* 0x000e620000000800 */
[-C--:B0-----:R-:W-:Y:S02]  /*6990*/  SHF.R.U64 R19, R15, R11.reuse, R6 ;  /* 0x0000000b0f137219 */ /* 0x081fe40000001206 */
[----:B------:R-:W-:-:S02]  /*69a0*/  SHF.L.U32 R10, R10, R11, RZ ;  /* 0x0000000b0a0a7219 */ /* 0x000fc400000006ff */
[-C--:B------:R-:W-:Y:S01]  /*69b0*/  SHF.R.U32.HI R7, RZ, R11.reuse, R6 ;  /* 0x0000000bff077219 */ /* 0x080fe20000011606 */
[----:B------:R-:W-:Y:S01]  /*69c0*/  IMAD.MOV.U32 R6, RZ, RZ, R19 ;  /* 0x000000ffff067224 */ /* 0x000fe200078e0013 */
[----:B------:R-:W-:Y:S01]  /*69d0*/  SHF.L.U32 R24, R8, R11, RZ ;  /* 0x0000000b08187219 */ /* 0x000fe200000006ff */
[----:B------:R-:W0:Y:S01]  /*69e0*/  LDC R28, c[0x0][0x638] ;  /* 0x00018e00ff1c7b82 */ /* 0x000e220000000800 */
[----:B------:R-:W-:-:S07]  /*69f0*/  LOP3.LUT R30, RZ, R10, RZ, 0x33, !PT ;  /* 0x0000000aff1e7212 */ /* 0x000fce00078e33ff */
[----:B------:R-:W0:Y:S01]  /*6a00*/  LDC R29, c[0x0][0x610] ;  /* 0x00018400ff1d7b82 */ /* 0x000e220000000800 */
[----:B---34-:R-:W-:Y:S05]  /*6a10*/  @!P0 BRA `(.L_x_161) ;  /* 0x0000000000288947 */ /* 0x018fea0003800000 */
[----:B------:R-:W3:Y:S02]  /*6a20*/  LDC R6, c[0x0][0x64c] ;  /* 0x00019300ff067b82 */ /* 0x000ee40000000800 */
[----:B---3--:R-:W-:-:S05]  /*6a30*/  IADD3 R11, P0, R19, R6, RZ ;  /* 0x00000006130b7210 */ /* 0x008fca0007f1e0ff */
        /* <DEDUP_REMOVED lines=8> */
.L_x_161:
[----:B------:R-:W-:Y:S01]  /*6ac0*/  ISETP.NE.AND P0, PT, R2, 0x1, PT ;  /* 0x000000010200780c */ /* 0x000fe20003f05270 */
[----:B--2---:R-:W-:Y:S01]  /*6ad0*/  VIADD R9, R21, 0xffffffff ;  /* 0xffffffff15097836 */ /* 0x004fe20000000000 */
[----:B-1----:R-:W-:Y:S01]  /*6ae0*/  SHF.R.U64 R7, R6, R25, R7 ;  /* 0x0000001906077219 */ /* 0x002fe20000001207 */
[----:B------:R-:W-:Y:S01]  /*6af0*/  IMAD.MOV R20, RZ, RZ, -R20 ;  /* 0x000000ffff147224 */ /* 0x000fe200078e0a14 */
[----:B------:R-:W-:Y:S02]  /*6b00*/  LOP3.LUT R6, R15, R30, RZ, 0xc0, !PT ;  /* 0x0000001e0f067212 */ /* 0x000fe400078ec0ff */
[----:B------:R-:W-:Y:S01]  /*6b10*/  LOP3.LUT R12, R12, R9, RZ, 0xc0, !PT ;  /* 0x000000090c0c7212 */ /* 0x000fe200078ec0ff */
[----:B------:R-:W-:Y:S02]  /*6b20*/  IMAD.MOV R8, RZ, RZ, -R7 ;  /* 0x000000ffff087224 */ /* 0x000fe400078e0a07 */
[----:B------:R-:W-:Y:S02]  /*6b30*/  IMAD R6, R24, R7, R6 ;  /* 0x0000000718067224 */ /* 0x000fe400078e0206 */
[----:B------:R-:W-:-:S02]  /*6b40*/  IMAD.MOV.U32 R9, RZ, RZ, 0x1 ;  /* 0x00000001ff097424 */ /* 0x000fc400078e00ff */
[----:B------:R-:W-:Y:S02]  /*6b50*/  @P0 IMAD R23, R22, R20, R5 ;  /* 0x0000001416170224 */ /* 0x000fe400078e0205 */
[----:B0-----:R-:W-:Y:S02]  /*6b60*/  IMAD R5, R8, R28, R19 ;  /* 0x0000001c08057224 */ /* 0x001fe400078e0213 */
[----:B------:R-:W-:Y:S02]  /*6b70*/  IMAD R19, R6, R29, R23 ;  /* 0x0000001d06137224 */ /* 0x000fe400078e0217 */
[----:B------:R-:W-:Y:S02]  /*6b80*/  IMAD R6, R5, R21, R12 ;  /* 0x0000001505067224 */ /* 0x000fe400078e020c */
[----:B------:R-:W-:-:S03]  /*6b90*/  IMAD.MOV.U32 R8, RZ, RZ, R14 ;  /* 0x000000ffff087224 */ /* 0x000fc600078e000e */
[----:B------:R-:W-:Y:S02]  /*6ba0*/  SEL R20, R6, R19, !P0 ;  /* 0x0000001306147207 */ /* 0x000fe40004000000 */
[----:B------:R-:W-:-:S07]  /*6bb0*/  SEL R19, R19, R6, !P0 ;  /* 0x0000000613137207 */ /* 0x000fce0004000000 */
.L_x_159:
[----:B------:R-:W-:-:S08]  /*6bc0*/  NOP ;  /* 0x0000000000007918 */ /* 0x000fd00000000000 */
[----:B------:R-:W0:-:S00]  /*6bd0*/  USETMAXREG.DEALLOC.CTAPOOL 0x28 ;  /* 0x00000028000079c8 */ /* 0x000e0000080e0500 */
[----:B0-----:R-:W-:-:S13]  /*6be0*/  ISETP.NE.AND P0, PT, R0, RZ, PT ;  /* 0x000000ff0000720c */ /* 0x001fda0003f05270 */
[----:B------:R-:W-:Y:S05]  /*6bf0*/  @P0 EXIT ;  /* 0x000000000000094d */ /* 0x000fea0003800000 */
[----:B------:R-:W-:Y:S01]  /*6c00*/  LOP3.LUT P0, RZ, R9, 0xff, RZ, 0xc0, !PT ;  /* 0x000000ff09ff7812 */ /* 0x000fe2000780c0ff */
[----:B------:R-:W-:Y:S02]  /*6c10*/  IMAD.MOV.U32 R0, RZ, RZ, 0x1 ;  /* 0x00000001ff007424 */ /* 0x000fe400078e00ff */
[----:B------:R-:W-:-:S10]  /*6c20*/  IMAD.MOV.U32 R12, RZ, RZ, RZ ;  /* 0x000000ffff0c7224 */ /* 0x000fd400078e00ff */
[----:B------:R-:W-:Y:S05]  /*6c30*/  @!P0 BRA `(.L_x_162) ;  /* 0x0000000c00348947 */ /* 0x000fea0003800000 */
[----:B------:R-:W0:Y:S01]  /*6c40*/  LDC R0, c[0x0][0x28c] ;  /* 0x0000a300ff007b82 */ /* 0x000e220000000800 */
[----:B------:R-:W-:Y:S01]  /*6c50*/  LOP3.LUT P0, RZ, R3, 0x1f, RZ, 0xc0, !PT ;  /* 0x0000001f03ff7812 */ /* 0x000fe2000780c0ff */
[----:B------:R-:W-:Y:S01]  /*6c60*/  ULDC UR5, c[0x0][0x658] ;  /* 0x0001960000057ab9 */ /* 0x000fe20000000800 */
[----:B------:R-:W-:Y:S01]  /*6c70*/  UMOV UR6, 0xffffffff ;  /* 0xffffffff00067882 */ /* 0x000fe20000000000 */
[----:B------:R-:W-:Y:S01]  /*6c80*/  BSSY B0, `(.L_x_162) ;  /* 0x00000c8000007945 */ /* 0x000fe20003800000 */
[----:B------:R-:W-:Y:S01]  /*6c90*/  USHF.L.U32 UR6, UR6, UR5, URZ ;  /* 0x0000000506067299 */ /* 0x000fe2000800063f */
[C---:B------:R-:W-:Y:S01]  /*6ca0*/  ISETP.NE.AND P2, PT, R4.reuse, RZ, PT ;  /* 0x000000ff0400720c */ /* 0x040fe20003f45270 */
[----:B------:R-:W-:Y:S01]  /*6cb0*/  IMAD.MOV.U32 R13, RZ, RZ, 0x1 ;  /* 0x00000001ff0d7424 */ /* 0x000fe200078e00ff */
[----:B------:R-:W-:Y:S01]  /*6cc0*/  ISETP.NE.OR P0, PT, R4, RZ, !P0 ;  /* 0x000000ff0400720c */ /* 0x000fe20004705670 */
[----:B------:R-:W-:Y:S01]  /*6cd0*/  IMAD.MOV.U32 R12, RZ, RZ, RZ ;  /* 0x000000ffff0c7224 */ /* 0x000fe200078e00ff */
[----:B------:R-:W-:Y:S01]  /*6ce0*/  LOP3.LUT R11, R18, 0x2, RZ, 0xfc, !PT ;  /* 0x00000002120b7812 */ /* 0x000fe200078efcff */
[----:B------:R-:W-:Y:S01]  /*6cf0*/  ULDC UR4, c[0x0][0x600] ;  /* 0x0001800000047ab9 */ /* 0x000fe20000000800 */
[----:B------:R-:W-:Y:S01]  /*6d00*/  UMOV UR7, 0x1 ;  /* 0x0000000100077882 */ /* 0x000fe20000000000 */
[----:B------:R-:W-:-:S02]  /*6d10*/  UIADD3 UR13, UR4, -0x1, URZ ;  /* 0xffffffff040d7890 */ /* 0x000fc4000fffe03f */
[----:B------:R-:W-:Y:S02]  /*6d20*/  USHF.L.U32 UR15, UR7, UR5, URZ ;  /* 0x00000005070f7299 */ /* 0x000fe4000800063f */
[----:B------:R-:W-:Y:S01]  /*6d30*/  ULOP3.LUT UR14, URZ, UR6, URZ, 0x33, !UPT ;  /* 0x000000063f0e7292 */ /* 0x000fe2000f8e333f */
[----:B------:R-:W-:Y:S01]  /*6d40*/  ULDC.64 UR22, c[0x0][0x198] ;  /* 0x0000660000167ab9 */ /* 0x000fe20000000a00 */
[----:B0-----:R-:W-:-:S05]  /*6d50*/  VIADD R0, R0, 0x3f ;  /* 0x0000003f00007836 */ /* 0x001fca0000000000 */
[----:B------:R-:W-:-:S04]  /*6d60*/  SHF.R.S32.HI R3, RZ, 0x1f, R0 ;  /* 0x0000001fff037819 */ /* 0x000fc80000011400 */
[----:B------:R-:W-:Y:S01]  /*6d70*/  LEA.HI R3, R3, R0, RZ, 0x6 ;  /* 0x0000000003037211 */ /* 0x000fe200078f30ff */
[----:B------:R-:W-:-:S03]  /*6d80*/  IMAD.MOV.U32 R0, RZ, RZ, 0x1 ;  /* 0x00000001ff007424 */ /* 0x000fc600078e00ff */
[----:B------:R-:W-:-:S05]  /*6d90*/  SHF.R.S32.HI R3, RZ, 0x6, R3 ;  /* 0x00000006ff037819 */ /* 0x000fca0000011403 */
[----:B------:R-:W-:-:S07]  /*6da0*/  VIADD R10, R3, 0x1 ;  /* 0x00000001030a7836 */ /* 0x000fce0000000000 */
.L_x_174:
[----:B------:R-:W-:-:S03]  /*6db0*/  UMOV UR4, 0xffffffff ;  /* 0xffffffff00047882 */ /* 0x000fc60000000000 */
[----:B------:R-:W-:Y:S05]  /*6dc0*/  BRA.DIV UR4, `(.L_x_163) ;  /* 0x0000001204287947 */ /* 0x000fea000b800000 */
[----:B------:R-:W-:-:S13]  /*6dd0*/  ELECT P6, URZ, PT ;  /* 0x00000000003f782f */ /* 0x000fda00038c0000 */
.L_x_188:
[----:B------:R-:W-:Y:S04]  /*6de0*/  BSSY B1, `(.L_x_164) ;  /* 0x000003e000017945 */ /* 0x000fe80003800000 */
[----:B------:R-:W-:Y:S05]  /*6df0*/  @!P6 BRA `(.L_x_165) ;  /* 0x0000000000f0e947 */ /* 0x000fea0003800000 */
[----:B------:R-:W0:Y:S02]  /*6e00*/  LDC R4, c[0x0][0x28c] ;  /* 0x0000a300ff047b82 */ /* 0x000e240000000800 */
[----:B0-----:R-:W-:-:S13]  /*6e10*/  ISETP.GE.AND P1, PT, R4, 0x1, PT ;  /* 0x000000010400780c */ /* 0x001fda0003f26270 */
[----:B------:R-:W-:Y:S05]  /*6e20*/  @!P1 BRA `(.L_x_165) ;  /* 0x0000000000e49947 */ /* 0x000fea0003800000 */
[----:B------:R-:W-:Y:S02]  /*6e30*/  IMAD.SHL.U32 R20, R20, 0x80, RZ ;  /* 0x0000008014147824 */ /* 0x000fe400078e00ff */
[----:B------:R-:W-:Y:S02]  /*6e40*/  IMAD.SHL.U32 R19, R19, 0x80, RZ ;  /* 0x0000008013137824 */ /* 0x000fe400078e00ff */
[----:B------:R-:W-:Y:S02]  /*6e50*/  IMAD.MOV.U32 R21, RZ, RZ, RZ ;  /* 0x000000ffff157224 */ /* 0x000fe400078e00ff */
[----:B------:R-:W-:Y:S02]  /*6e60*/  IMAD.MOV.U32 R4, RZ, RZ, R10 ;  /* 0x000000ffff047224 */ /* 0x000fe400078e000a */
[----:B------:R-:W-:Y:S02]  /*6e70*/  IMAD.MOV.U32 R5, RZ, RZ, R0 ;  /* 0x000000ffff057224 */ /* 0x000fe400078e0000 */
[----:B------:R-:W-:-:S02]  /*6e80*/  IMAD.MOV.U32 R6, RZ, RZ, R12 ;  /* 0x000000ffff067224 */ /* 0x000fc400078e000c */
[----:B------:R-:W-:-:S07]  /*6e90*/  VIADD R22, R20, 0x40 ;  /* 0x0000004014167836 */ /* 0x000fce0000000000 */
.L_x_169:
[----:B------:R-:W0:Y:S01]  /*6ea0*/  S2R R14, SR_CgaCtaId ;  /* 0x00000000000e7919 */ /* 0x000e220000008800 */
[----:B------:R-:W-:Y:S01]  /*6eb0*/  MOV R7, 0x400 ;  /* 0x0000040000077802 */ /* 0x000fe20000000f00 */
[----:B------:R-:W1:Y:S03]  /*6ec0*/  @!P2 LDC R9, c[0x0][0x500] ;  /* 0x00014000ff09ab82 */ /* 0x000e660000000800 */
[----:B0-----:R-:W-:Y:S02]  /*6ed0*/  LEA R15, R14, R7, 0x18 ;  /* 0x000000070e0f7211 */ /* 0x001fe400078ec0ff */
[----:B------:R-:W-:-:S03]  /*6ee0*/  SHF.L.U32 R7, R5, 0x1f, RZ ;  /* 0x0000001f05077819 */ /* 0x000fc600000006ff */
[----:B------:R-:W-:-:S04]  /*6ef0*/  IMAD R14, R6, 0x8, R15 ;  /* 0x00000008060e7824 */ /* 0x000fc800078e020f */
[----:B------:R-:W0:Y:S02]  /*6f00*/  SYNCS.PHASECHK.TRANS64.TRYWAIT P1, [R14+URZ+0x38], R7 ;  /* 0x000038070e0075a7 */ /* 0x000e24000802017f */
[----:B01----:R-:W-:Y:S05]  /*6f10*/  @!P1 BRA `(.L_x_166) ;  /* 0x0000000c00f49947 */ /* 0x003fea0003800000 */
.L_x_189:
[----:B0-----:R-:W-:Y:S01]  /*6f20*/  PRMT R7, R11, 0x9910, RZ ;  /* 0x000099100b077816 */ /* 0x001fe200000000ff */
[----:B------:R0:W-:Y:S03]  /*6f30*/  @!P2 SYNCS.ARRIVE.TRANS64 RZ, [R14+URZ], R9 ;  /* 0x000000090effa9a7 */ /* 0x0001e6000800003f */
[----:B------:R-:W-:-:S13]  /*6f40*/  ISETP.NE.AND P1, PT, R7, 0x2, PT ;  /* 0x000000020700780c */ /* 0x000fda0003f25270 */
[----:B0-----:R-:W-:Y:S05]  /*6f50*/  @P1 BRA `(.L_x_167) ;  /* 0x0000000000041947 */ /* 0x001fea0003800000 */
[----:B------:R-:W-:Y:S01]  /*6f60*/  BPT.TRAP 0x1 ;  /* 0x000000040000795c */ /* 0x000fe20000300000 */
.L_x_167:
[----:B------:R-:W-:Y:S05]  /*6f70*/  @P0 BRA `(.L_x_168) ;  /* 0x0000000000040947 */ /* 0x000fea0003800000 */
[----:B------:R-:W-:Y:S01]  /*6f80*/  BPT.TRAP 0x1 ;  /* 0x000000040000795c */ /* 0x000fe20000300000 */
.L_x_168:
[----:B------:R-:W-:Y:S01]  /*6f90*/  IMAD R15, R6, 0x4000, R15 ;  /* 0x00004000060f7824 */ /* 0x000fe200078e020f */
[----:B------:R-:W-:Y:S01]  /*6fa0*/  R2UR UR27, R21 ;  /* 0x00000000151b72ca */ /* 0x000fe200000e0000 */
[----:B------:R-:W-:Y:S01]  /*6fb0*/  VIADD R4, R4, 0xffffffff ;  /* 0xffffffff04047836 */ /* 0x000fe20000000000 */
[----:B------:R-:W-:Y:S01]  /*6fc0*/  R2UR UR9, R14 ;  /* 0x000000000e0972ca */ /* 0x000fe200000e0000 */
[----:B------:R-:W-:Y:S01]  /*6fd0*/  UIADD3 UR4, UP0, UR22, 0xf0, URZ ;  /* 0x000000f016047890 */ /* 0x000fe2000ff1e03f */
[----:B------:R-:W-:Y:S01]  /*6fe0*/  R2UR UR16, R15 ;  /* 0x000000000f1072ca */ /* 0x000fe200000e0000 */
[----:B------:R-:W-:Y:S01]  /*6ff0*/  UIADD3 UR30, UP1, UR22, 0x1f0, URZ ;  /* 0x000001f0161e7890 */ /* 0x000fe2000ff3e03f */
[----:B------:R-:W-:Y:S01]  /*7000*/  R2UR UR12, R8 ;  /* 0x00000000080c72ca */ /* 0x000fe200000e0000 */
[----:B------:R-:W-:Y:S01]  /*7010*/  UIADD3.X UR5, URZ, UR23, URZ, UP0, !UPT ;  /* 0x000000173f057290 */ /* 0x000fe200087fe43f */
[----:B------:R-:W-:Y:S01]  /*7020*/  R2UR UR11, R19 ;  /* 0x00000000130b72ca */ /* 0x000fe200000e0000 */
[----:B------:R-:W-:Y:S01]  /*7030*/  UIADD3.X UR31, URZ, UR23, URZ, UP1, !UPT ;  /* 0x000000173f1f7290 */ /* 0x000fe20008ffe43f */
[----:B------:R-:W-:Y:S01]  /*7040*/  R2UR UR26, R20 ;  /* 0x00000000141a72ca */ /* 0x000fe200000e0000 */
[----:B------:R-:W-:Y:S01]  /*7050*/  VIADD R6, R6, 0x1 ;  /* 0x0000000106067836 */ /* 0x000fe20000000000 */
[----:B------:R-:W-:Y:S01]  /*7060*/  R2UR UR18, R22 ;  /* 0x00000000161272ca */ /* 0x000fe200000e0000 */
[----:B------:R-:W-:Y:S01]  /*7070*/  UMOV UR6, 0x0 ;  /* 0x0000000000067882 */ /* 0x000fe20000000000 */
[----:B------:R-:W-:Y:S01]  /*7080*/  ISETP.GT.AND P3, PT, R4, 0x1, PT ;  /* 0x000000010400780c */ /* 0x000fe20003f64270 */
[----:B------:R-:W-:Y:S01]  /*7090*/  UMOV UR7, 0x10000000 ;  /* 0x1000000000077882 */ /* 0x000fe20000000000 */
[C---:B------:R-:W-:Y:S01]  /*70a0*/  ISETP.NE.AND P1, PT, R6.reuse, 0x7, PT ;  /* 0x000000070600780c */ /* 0x040fe20003f25270 */
[----:B------:R-:W-:Y:S01]  /*70b0*/  UIADD3 UR8, UR16, 0x180, URZ ;  /* 0x0000018010087890 */ /* 0x000fe2000fffe03f */
[----:B------:R-:W-:Y:S01]  /*70c0*/  VIADD R21, R21, 0x40 ;  /* 0x0000004015157836 */ /* 0x000fe20000000000 */
[----:B------:R-:W-:Y:S01]  /*70d0*/  UIADD3 UR24, UR16, 0x1c180, URZ ;  /* 0x0001c18010187890 */ /* 0x000fe2000fffe03f */
[----:B------:R-:W-:Y:S01]  /*70e0*/  SEL R14, RZ, 0x1, P1 ;  /* 0x00000001ff0e7807 */ /* 0x000fe20000800000 */
[----:B------:R-:W-:Y:S01]  /*70f0*/  UIADD3 UR16, UR16, 0x1e180, URZ ;  /* 0x0001e18010107890 */ /* 0x000fe2000fffe03f */
[----:B------:R-:W-:Y:S01]  /*7100*/  SEL R6, R6, RZ, P1 ;  /* 0x000000ff06067207 */ /* 0x000fe20000800000 */
[----:B------:R-:W-:Y:S01]  /*7110*/  UMOV UR10, UR27 ;  /* 0x0000001b000a7c82 */ /* 0x000fe20008000000 */
[----:B------:R-:W-:Y:S01]  /*7120*/  UMOV UR25, UR9 ;  /* 0x0000000900197c82 */ /* 0x000fe20008000000 */
[----:B------:R-:W-:Y:S01]  /*7130*/  UMOV UR28, UR12 ;  /* 0x0000000c001c7c82 */ /* 0x000fe20008000000 */
[----:B------:R-:W-:Y:S01]  /*7140*/  UMOV UR17, UR9 ;  /* 0x0000000900117c82 */ /* 0x000fe20008000000 */
[----:B------:R-:W-:Y:S01]  /*7150*/  UMOV UR19, UR27 ;  /* 0x0000001b00137c82 */ /* 0x000fe20008000000 */
[----:B------:R0:W-:Y:S01]  /*7160*/  UTMALDG.3D [UR8], [UR4], desc[UR6] ;  /* 0x00000608040075b4 */ /* 0x0001e20008011000 */
[----:B------:R-:W-:Y:S01]  /*7170*/  UMOV UR20, UR12 ;  /* 0x0000000c00147c82 */ /* 0x000fe20008000000 */
[----:B------:R-:W-:Y:S01]  /*7180*/  LOP3.LUT R5, R5, R14, RZ, 0x3c, !PT ;  /* 0x0000000e05057212 */ /* 0x000fe200078e3cff */
[----:B------:R0:W-:Y:S01]  /*7190*/  UTMALDG.3D [UR24], [UR30], desc[UR6] ;  /* 0x000006181e0075b4 */ /* 0x0001e20008011000 */
[----:B------:R0:W-:Y:S02]  /*71a0*/  UTMALDG.3D [UR16], [UR30], desc[UR6] ;  /* 0x000006101e0075b4 */ /* 0x0001e40008011000 */
[----:B0-----:R-:W-:Y:S05]  /*71b0*/  @P3 BRA `(.L_x_169) ;  /* 0xfffffffc00383947 */ /* 0x001fea000383ffff */
.L_x_165:
[----:B------:R-:W-:Y:S05]  /*71c0*/  BSYNC B1 ;  /* 0x0000000000017941 */ /* 0x000fea0003800000 */
.L_x_164:
[----:B------:R-:W-:Y:S01]  /*71d0*/  LOP3.LUT P4, RZ, R13, 0xff, RZ, 0xc0, !PT ;  /* 0x000000ff0dff7812 */ /* 0x000fe2000788c0ff */
[C---:B------:R-:W-:Y:S01]  /*71e0*/  IMAD.IADD R12, R3.reuse, 0x1, R12 ;  /* 0x00000001030c7824 */ /* 0x040fe200078e020c */
[----:B------:R-:W-:Y:S01]  /*71f0*/  ULDC.64 UR4, c[0x0][0x650] ;  /* 0x0001940000047ab9 */ /* 0x000fe20000000a00 */
[C---:B------:R-:W-:Y:S01]  /*7200*/  ISETP.GE.U32.AND P3, PT, R3.reuse, 0x7, PT ;  /* 0x000000070300780c */ /* 0x040fe20003f66070 */
[----:B------:R-:W-:Y:S01]  /*7210*/  BSSY B1, `(.L_x_170) ;  /* 0x000006c000017945 */ /* 0x000fe20003800000 */
[C---:B------:R-:W-:Y:S01]  /*7220*/  IMAD.WIDE.U32 R4, R12.reuse, 0x24924925, RZ ;  /* 0x249249250c047825 */ /* 0x040fe200078e00ff */
[C---:B------:R-:W-:Y:S02]  /*7230*/  ISETP.GT.U32.AND P1, PT, R12.reuse, 0x6, PT ;  /* 0x000000060c00780c */ /* 0x040fe40003f24070 */
[----:B------:R-:W-:Y:S01]  /*7240*/  PRMT R13, RZ, 0x7610, R13 ;  /* 0x00007610ff0d7816 */ /* 0x000fe2000000000d */
[----:B------:R-:W-:Y:S01]  /*7250*/  IMAD.IADD R4, R12, 0x1, -R5 ;  /* 0x000000010c047824 */ /* 0x000fe200078e0a05 */
[----:B------:R-:W-:Y:S01]  /*7260*/  ISETP.LT.U32.AND P1, PT, R3, 0x7, P1 ;  /* 0x000000070300780c */ /* 0x000fe20000f21070 */
[----:B------:R-:W-:-:S02]  /*7270*/  IMAD.MOV.U32 R19, RZ, RZ, -0x1 ;  /* 0xffffffffff137424 */ /* 0x000fc400078e00ff */
[----:B------:R-:W0:Y:S01]  /*7280*/  @P4 S2R R7, SR_CgaCtaId ;  /* 0x0000000000074919 */ /* 0x000e220000008800 */
[----:B------:R-:W-:Y:S01]  /*7290*/  @P4 MOV R6, 0x400 ;  /* 0x0000040000064802 */ /* 0x000fe20000000f00 */
[----:B------:R-:W-:Y:S01]  /*72a0*/  IMAD.MOV.U32 R20, RZ, RZ, -0x1 ;  /* 0xffffffffff147424 */ /* 0x000fe200078e00ff */
[----:B------:R-:W-:Y:S01]  /*72b0*/  LEA.HI R4, R4, R5, RZ, 0x1f ;  /* 0x0000000504047211 */ /* 0x000fe200078ff8ff */
[----:B------:R-:W-:-:S03]  /*72c0*/  IMAD.MOV.U32 R8, RZ, RZ, -0x1 ;  /* 0xffffffffff087424 */ /* 0x000fc600078e00ff */
[--C-:B------:R-:W-:Y:S02]  /*72d0*/  SHF.R.U32.HI R5, RZ, 0x2, R4.reuse ;  /* 0x00000002ff057819 */ /* 0x100fe40000011604 */
[----:B------:R-:W-:-:S03]  /*72e0*/  PRMT R4, RZ, 0x7610, R4 ;  /* 0x00007610ff047816 */ /* 0x000fc60000000004 */
[----:B------:R-:W-:Y:S01]  /*72f0*/  IMAD R12, R5, -0x7, R12 ;  /* 0xfffffff9050c7824 */ /* 0x000fe200078e020c */
[----:B0-----:R-:W-:Y:S02]  /*7300*/  @P4 LEA R6, R7, R6, 0x18 ;  /* 0x0000000607064211 */ /* 0x001fe400078ec0ff */
[----:B------:R-:W-:Y:S02]  /*7310*/  SEL R7, RZ, 0x1, !P1 ;  /* 0x00000001ff077807 */ /* 0x000fe40004800000 */
[----:B------:R-:W-:Y:S01]  /*7320*/  IADD3 R16, P1, R16, UR36, RZ ;  /* 0x0000002410107c10 */ /* 0x000fe2000ff3e0ff */
[----:B------:R0:W-:Y:S01]  /*7330*/  @P4 SYNCS.ARRIVE.TRANS64.A1T0 RZ, [R6+URZ+0x88], RZ ;  /* 0x000088ff06ff49a7 */ /* 0x0001e2000810003f */
[----:B------:R-:W-:Y:S02]  /*7340*/  LOP3.LUT R0, R0, R7, RZ, 0x3c, !PT ;  /* 0x0000000700007212 */ /* 0x000fe400078e3cff */
[----:B------:R-:W-:Y:S02]  /*7350*/  IADD3.X R17, R17, UR42, RZ, P1, !PT ;  /* 0x0000002a11117c10 */ /* 0x000fe40008ffe4ff */
[----:B------:R-:W-:-:S02]  /*7360*/  ISETP.GE.U32.AND P1, PT, R16, UR4, PT ;  /* 0x0000000410007c0c */ /* 0x000fc4000bf26070 */
[----:B------:R-:W-:Y:S02]  /*7370*/  @P3 LOP3.LUT R0, R0, 0x1, R5, 0x78, !PT ;  /* 0x0000000100003812 */ /* 0x000fe400078e7805 */
[----:B------:R-:W-:-:S13]  /*7380*/  ISETP.GE.U32.AND.EX P1, PT, R17, UR5, PT, P1 ;  /* 0x0000000511007c0c */ /* 0x000fda000bf26110 */
[----:B0-----:R-:W-:Y:S05]  /*7390*/  @P1 BRA `(.L_x_171) ;  /* 0x00000004004c1947 */ /* 0x001fea0003800000 */
[----:B------:R-:W-:Y:S01]  /*73a0*/  ULDC.64 UR4, c[0x0][0x628] ;  /* 0x00018a0000047ab9 */ /* 0x000fe20000000a00 */
[----:B------:R-:W0:Y:S01]  /*73b0*/  S2R R15, SR_CTAID.X ;  /* 0x00000000000f7919 */ /* 0x000e220000002500 */
[----:B------:R-:W-:Y:S01]  /*73c0*/  ISETP.NE.U32.AND P1, PT, RZ, UR4, PT ;  /* 0x00000004ff007c0c */ /* 0x000fe2000bf25070 */
[----:B------:R-:W-:Y:S01]  /*73d0*/  ULDC UR7, c[0x0][0x630] ;  /* 0x00018c0000077ab9 */ /* 0x000fe20000000800 */
[----:B------:R-:W-:Y:S01]  /*73e0*/  IMAD.MOV.U32 R4, RZ, RZ, R16 ;  /* 0x000000ffff047224 */ /* 0x000fe200078e0010 */
[----:B------:R-:W1:Y:S01]  /*73f0*/  S2R R14, SR_CTAID.Y ;  /* 0x00000000000e7919 */ /* 0x000e620000002600 */
[----:B------:R-:W-:Y:S01]  /*7400*/  ISETP.NE.AND.EX P1, PT, RZ, UR5, PT, P1 ;  /* 0x00000005ff007c0c */ /* 0x000fe2000bf25310 */
[----:B------:R-:W-:-:S12]  /*7410*/  IMAD.MOV.U32 R5, RZ, RZ, R17 ;  /* 0x000000ffff057224 */ /* 0x000fd800078e0011 */
[----:B------:R-:W-:Y:S05]  /*7420*/  @!P1 BRA `(.L_x_172) ;  /* 0x0000000000289947 */ /* 0x000fea0003800000 */
[----:B------:R-:W-:Y:S02]  /*7430*/  ULDC UR6, c[0x0][0x634] ;  /* 0x00018d0000067ab9 */ /* 0x000fe40000000800 */
[----:B------:R-:W-:-:S05]  /*7440*/  IADD3 R9, P1, R16, UR6, RZ ;  /* 0x0000000610097c10 */ /* 0x000fca000ff3e0ff */
[----:B------:R-:W-:-:S04]  /*7450*/  IMAD.X R19, RZ, RZ, R17, P1 ;  /* 0x000000ffff137224 */ /* 0x000fc800008e0611 */
[----:B------:R-:W-:-:S04]  /*7460*/  IMAD.WIDE.U32 R6, R19, UR4, RZ ;  /* 0x0000000413067c25 */ /* 0x000fc8000f8e00ff */
[----:B------:R-:W-:-:S04]  /*7470*/  IMAD.WIDE.U32 R6, P1, R9, UR5, R6 ;  /* 0x0000000509067c25 */ /* 0x000fc8000f820006 */
[----:B------:R-:W-:-:S04]  /*7480*/  IMAD.WIDE.U32 R8, R9, UR4, RZ ;  /* 0x0000000409087c25 */ /* 0x000fc8000f8e00ff */
[----:B------:R-:W-:Y:S01]  /*7490*/  IMAD.X R5, RZ, RZ, RZ, P1 ;  /* 0x000000ffff057224 */ /* 0x000fe200008e06ff */
[----:B------:R-:W-:Y:S01]  /*74a0*/  IADD3 RZ, P1, R9, R6, RZ ;  /* 0x0000000609ff7210 */ /* 0x000fe20007f3e0ff */
[----:B------:R-:W-:-:S04]  /*74b0*/  IMAD.MOV.U32 R4, RZ, RZ, R7 ;  /* 0x000000ffff047224 */ /* 0x000fc800078e0007 */
[----:B------:R-:W-:-:S08]  /*74c0*/  IMAD.WIDE.U32.X R4, R19, UR5, R4, P1 ;  /* 0x0000000513047c25 */ /* 0x000fd000088e0404 */
.L_x_172:
[--C-:B------:R-:W-:Y:S01]  /*74d0*/  SHF.R.U64 R8, R4, UR7, R5.reuse ;  /* 0x0000000704087c19 */ /* 0x100fe20008001205 */
[----:B------:R-:W-:Y:S01]  /*74e0*/  ULDC.64 UR4, c[0x0][0x620] ;  /* 0x0001880000047ab9 */ /* 0x000fe20000000a00 */
[----:B------:R-:W-:Y:S01]  /*74f0*/  SHF.R.U32.HI R4, RZ, UR7, R5 ;  /* 0x00000007ff047c19 */ /* 0x000fe20008011605 */
[----:B------:R-:W2:Y:S01]  /*7500*/  LDC R24, c[0x0][0x144] ;  /* 0x00005100ff187b82 */ /* 0x000ea20000000800 */
[----:B------:R-:W-:Y:S01]  /*7510*/  IADD3 R7, P1, RZ, -R8, RZ ;  /* 0x80000008ff077210 */ /* 0x000fe20007f3e0ff */
[----:B------:R-:W-:Y:S01]  /*7520*/  ULDC.64 UR8, c[0x0][0x640] ;  /* 0x0001900000087ab9 */ /* 0x000fe20000000a00 */
[----:B0-----:R-:W-:Y:S01]  /*7530*/  I2FP.F32.U32 R9, R15 ;  /* 0x0000000f00097245 */ /* 0x001fe20000201000 */
[----:B------:R-:W-:Y:S02]  /*7540*/  ULDC UR6, c[0x0][0x608] ;  /* 0x0001820000067ab9 */ /* 0x000fe40000000800 */
[----:B------:R-:W-:Y:S01]  /*7550*/  IMAD.X R4, RZ, RZ, ~R4, P1 ;  /* 0x000000ffff047224 */ /* 0x000fe200008e0e04 */
[----:B------:R-:W-:Y:S01]  /*7560*/  ISETP.NE.U32.AND P1, PT, RZ, UR8, PT ;  /* 0x00000008ff007c0c */ /* 0x000fe2000bf25070 */
[----:B------:R-:W0:Y:S02]  /*7570*/  LDC R21, c[0x0][0x148] ;  /* 0x00005200ff157b82 */ /* 0x000e240000000800 */
[----:B------:R-:W-:Y:S01]  /*7580*/  IMAD R6, R4, UR4, RZ ;  /* 0x0000000404067c24 */ /* 0x000fe2000f8e02ff */
[----:B------:R-:W-:Y:S01]  /*7590*/  ISETP.NE.AND.EX P1, PT, RZ, UR9, PT, P1 ;  /* 0x00000009ff007c0c */ /* 0x000fe2000bf25310 */
[----:B------:R-:W-:Y:S01]  /*75a0*/  IMAD.WIDE.U32 R4, R7, UR4, R16 ;  /* 0x0000000407047c25 */ /* 0x000fe2000f8e0010 */
[----:B------:R-:W-:-:S03]  /*75b0*/  ULDC UR4, c[0x0][0x150] ;  /* 0x0000540000047ab9 */ /* 0x000fc60000000800 */
[----:B------:R-:W-:Y:S02]  /*75c0*/  IMAD R7, R7, UR5, R6 ;  /* 0x0000000507077c24 */ /* 0x000fe4000f8e0206 */
[----:B------:R-:W-:Y:S01]  /*75d0*/  FMUL R6, R9, UR4 ;  /* 0x0000000409067c20 */ /* 0x000fe20008400000 */
[----:B------:R-:W-:Y:S01]  /*75e0*/  ULDC UR4, c[0x0][0x618] ;  /* 0x0001860000047ab9 */ /* 0x000fe20000000800 */
[----:B------:R-:W-:Y:S01]  /*75f0*/  ULDC UR5, c[0x0][0x154] ;  /* 0x0000550000057ab9 */ /* 0x000fe20000000800 */
[----:B------:R-:W-:-:S03]  /*7600*/  IMAD.IADD R5, R5, 0x1, R7 ;  /* 0x0000000105057824 */ /* 0x000fc600078e0207 */
[----:B------:R-:W3:Y:S02]  /*7610*/  F2I.U32.TRUNC.NTZ R6, R6 ;  /* 0x0000000600067305 */ /* 0x000ee4000020f000 */
[----:B------:R-:W-:Y:S02]  /*7620*/  SHF.R.U64 R9, R4, UR4, R5 ;  /* 0x0000000404097c19 */ /* 0x000fe40008001205 */
[----:B-1----:R-:W-:-:S05]  /*7630*/  I2FP.F32.U32 R4, R14 ;  /* 0x0000000e00047245 */ /* 0x002fca0000201000 */
[----:B------:R-:W-:Y:S01]  /*7640*/  FMUL R22, R4, UR5 ;  /* 0x0000000504167c20 */ /* 0x000fe20008400000 */
[----:B------:R-:W-:Y:S01]  /*7650*/  SHF.R.U32.HI R4, RZ, UR4, R5 ;  /* 0x00000004ff047c19 */ /* 0x000fe20008011605 */
[----:B------:R-:W-:-:S03]  /*7660*/  ULDC UR4, c[0x0][0x658] ;  /* 0x0001960000047ab9 */ /* 0x000fc60000000800 */
[--C-:B------:R-:W-:Y:S01]  /*7670*/  SHF.R.U64 R20, R9, UR6, R4.reuse ;  /* 0x0000000609147c19 */ /* 0x100fe20008001204 */
[----:B------:R-:W1:Y:S01]  /*7680*/  F2I.U32.TRUNC.NTZ R22, R22 ;  /* 0x0000001600167305 */ /* 0x000e62000020f000 */
[----:B------:R-:W-:Y:S01]  /*7690*/  SHF.R.U32.HI R5, RZ, UR6, R4 ;  /* 0x00000006ff057c19 */ /* 0x000fe20008011604 */
[----:B---3--:R-:W-:-:S03]  /*76a0*/  IMAD.MOV R6, RZ, RZ, -R6 ;  /* 0x000000ffff067224 */ /* 0x008fc600078e0a06 */
[----:B------:R-:W-:Y:S01]  /*76b0*/  SHF.R.U64 R19, R20, UR4, R5 ;  /* 0x0000000414137c19 */ /* 0x000fe20008001205 */
[----:B--2---:R-:W-:Y:S01]  /*76c0*/  IMAD R15, R24, R6, R15 ;  /* 0x00000006180f7224 */ /* 0x004fe200078e020f */
[----:B------:R-:W-:-:S03]  /*76d0*/  SHF.R.U32.HI R23, RZ, UR4, R5 ;  /* 0x00000004ff177c19 */ /* 0x000fc60008011605 */
[----:B------:R-:W-:Y:S02]  /*76e0*/  IMAD.MOV.U32 R4, RZ, RZ, R19 ;  /* 0x000000ffff047224 */ /* 0x000fe400078e0013 */
[----:B------:R-:W-:Y:S01]  /*76f0*/  IMAD.MOV.U32 R5, RZ, RZ, R23 ;  /* 0x000000ffff057224 */ /* 0x000fe200078e0017 */
[----:B-1----:R-:W-:Y:S06]  /*7700*/  @!P1 BRA `(.L_x_173) ;  /* 0x0000000000289947 */ /* 0x002fec0003800000 */
[----:B------:R-:W-:Y:S02]  /*7710*/  ULDC UR4, c[0x0][0x64c] ;  /* 0x0001930000047ab9 */ /* 0x000fe40000000800 */
[----:B------:R-:W-:-:S05]  /*7720*/  IADD3 R5, P1, R19, UR4, RZ ;  /* 0x0000000413057c10 */ /* 0x000fca000ff3e0ff */
[----:B------:R-:W-:-:S04]  /*7730*/  IMAD.X R23, RZ, RZ, R23, P1 ;  /* 0x000000ffff177224 */ /* 0x000fc800008e0617 */
[----:B------:R-:W-:-:S04]  /*7740*/  IMAD.WIDE.U32 R6, R23, UR8, RZ ;  /* 0x0000000817067c25 */ /* 0x000fc8000f8e00ff */
[----:B------:R-:W-:-:S04]  /*7750*/  IMAD.WIDE.U32 R6, P1, R5, UR9, R6 ;  /* 0x0000000905067c25 */ /* 0x000fc8000f820006 */
[----:B------:R-:W-:-:S04]  /*7760*/  IMAD.WIDE.U32 R4, R5, UR8, RZ ;  /* 0x0000000805047c25 */ /* 0x000fc8000f8e00ff */
[----:B------:R-:W-:Y:S01]  /*7770*/  IMAD.MOV.U32 R4, RZ, RZ, R7 ;  /* 0x000000ffff047224 */ /* 0x000fe200078e0007 */
[----:B------:R-:W-:Y:S01]  /*7780*/  IADD3 RZ, P3, R5, R6, RZ ;  /* 0x0000000605ff7210 */ /* 0x000fe20007f7e0ff */
[----:B------:R-:W-:-:S04]  /*7790*/  IMAD.X R5, RZ, RZ, RZ, P1 ;  /* 0x000000ffff057224 */ /* 0x000fc800008e06ff */
[----:B------:R-:W-:-:S08]  /*77a0*/  IMAD.WIDE.U32.X R4, R23, UR9, R4, P3 ;  /* 0x0000000917047c25 */ /* 0x000fd000098e0404 */
.L_x_173:
[----:B------:R-:W-:Y:S01]  /*77b0*/  ISETP.NE.AND P1, PT, R2, 0x1, PT ;  /* 0x000000010200780c */ /* 0x000fe20003f25270 */
[----:B------:R-:W-:Y:S01]  /*77c0*/  ULDC UR4, c[0x0][0x648] ;  /* 0x0001920000047ab9 */ /* 0x000fe20000000800 */
[----:B------:R-:W-:Y:S01]  /*77d0*/  LOP3.LUT R20, R20, UR14, RZ, 0xc0, !PT ;  /* 0x0000000e14147c12 */ /* 0x000fe2000f8ec0ff */
[----:B------:R-:W-:Y:S01]  /*77e0*/  IMAD.MOV R22, RZ, RZ, -R22 ;  /* 0x000000ffff167224 */ /* 0x000fe200078e0a16 */
[----:B------:R-:W-:Y:S01]  /*77f0*/  SHF.R.U64 R5, R4, UR4, R5 ;  /* 0x0000000404057c19 */ /* 0x000fe20008001205 */
[----:B------:R-:W-:Y:S01]  /*7800*/  ULDC UR4, c[0x0][0x638] ;  /* 0x00018e0000047ab9 */ /* 0x000fe20000000800 */
[----:B------:R-:W-:Y:S01]  /*7810*/  LOP3.LUT R6, R9, UR13, RZ, 0xc0, !PT ;  /* 0x0000000d09067c12 */ /* 0x000fe2000f8ec0ff */
[----:B------:R-:W-:Y:S02]  /*7820*/  ULDC UR5, c[0x0][0x610] ;  /* 0x0001840000057ab9 */ /* 0x000fe40000000800 */
[----:B------:R-:W-:Y:S02]  /*7830*/  IMAD.MOV R4, RZ, RZ, -R5 ;  /* 0x000000ffff047224 */ /* 0x000fe400078e0a05 */
[----:B------:R-:W-:-:S02]  /*7840*/  IMAD R20, R5, UR15, R20 ;  /* 0x0000000f05147c24 */ /* 0x000fc4000f8e0214 */
[----:B0-----:R-:W-:Y:S02]  /*7850*/  @P1 IMAD R15, R21, R22, R14 ;  /* 0x00000016150f1224 */ /* 0x001fe400078e020e */
[----:B------:R-:W-:Y:S01]  /*7860*/  IMAD R19, R4, UR4, R19 ;  /* 0x0000000404137c24 */ /* 0x000fe2000f8e0213 */
[----:B------:R-:W-:Y:S01]  /*7870*/  ULDC UR4, c[0x0][0x600] ;  /* 0x0001800000047ab9 */ /* 0x000fe20000000800 */
[----:B------:R-:W-:Y:S02]  /*7880*/  IMAD R15, R20, UR5, R15 ;  /* 0x00000005140f7c24 */ /* 0x000fe4000f8e020f */
[----:B------:R-:W-:Y:S02]  /*7890*/  IMAD R6, R19, UR4, R6 ;  /* 0x0000000413067c24 */ /* 0x000fe4000f8e0206 */
[----:B------:R-:W-:-:S03]  /*78a0*/  IMAD.MOV.U32 R4, RZ, RZ, 0x1 ;  /* 0x00000001ff047424 */ /* 0x000fc600078e00ff */
[----:B------:R-:W-:Y:S02]  /*78b0*/  SEL R20, R6, R15, !P1 ;  /* 0x0000000f06147207 */ /* 0x000fe40004800000 */
[----:B------:R-:W-:-:S07]  /*78c0*/  SEL R19, R15, R6, !P1 ;  /* 0x000000060f137207 */ /* 0x000fce0004800000 */
.L_x_171:
[----:B------:R-:W-:Y:S05]  /*78d0*/  BSYNC B1 ;  /* 0x0000000000017941 */ /* 0x000fea0003800000 */
.L_x_170:
[----:B------:R-:W-:-:S13]  /*78e0*/  LOP3.LUT P1, RZ, R4, 0xff, RZ, 0xc0, !PT ;  /* 0x000000ff04ff7812 */ /* 0x000fda000782c0ff */
[----:B------:R-:W-:Y:S05]  /*78f0*/  @P1 BRA `(.L_x_174) ;  /* 0xfffffff4002c1947 */ /* 0x000fea000383ffff */
[----:B------:R-:W-:Y:S05]  /*7900*/  BSYNC B0 ;  /* 0x0000000000007941 */ /* 0x000fea0003800000 */
.L_x_162:
[----:B------:R-:W-:-:S03]  /*7910*/  UMOV UR4, 0xffffffff ;  /* 0xffffffff00047882 */ /* 0x000fc60000000000 */
[----:B------:R-:W-:Y:S05]  /*7920*/  BRA.DIV UR4, `(.L_x_175) ;  /* 0x0000000604847947 */ /* 0x000fea000b800000 */
[----:B------:R-:W-:-:S13]  /*7930*/  ELECT P6, URZ, PT ;  /* 0x00000000003f782f */ /* 0x000fda00038c0000 */
.L_x_192:
[----:B------:R-:W-:Y:S04]  /*7940*/  BSSY B0, `(.L_x_176) ;  /* 0x0000046000007945 */ /* 0x000fe80003800000 */
[----:B------:R-:W-:Y:S05]  /*7950*/  @!P6 BRA `(.L_x_177) ;  /* 0x000000040010e947 */ /* 0x000fea0003800000 */
[----:B------:R-:W-:-:S04]  /*7960*/  LOP3.LUT R18, R18, 0x2, RZ, 0xfc, !PT ;  /* 0x0000000212127812 */ /* 0x000fc800078efcff */
[----:B------:R-:W-:-:S13]  /*7970*/  ISETP.NE.AND P0, PT, R18, 0x3, PT ;  /* 0x000000031200780c */ /* 0x000fda0003f05270 */
[----:B------:R-:W-:Y:S05]  /*7980*/  @!P0 BRA `(.L_x_178) ;  /* 0x0000000000048947 */ /* 0x000fea0003800000 */
[----:B------:R-:W-:Y:S01]  /*7990*/  BPT.TRAP 0x1 ;  /* 0x000000040000795c */ /* 0x000fe20000300000 */
.L_x_178:
[----:B------:R-:W0:Y:S01]  /*79a0*/  S2R R3, SR_CgaCtaId ;  /* 0x0000000000037919 */ /* 0x000e220000008800 */
[----:B------:R-:W-:-:S04]  /*79b0*/  MOV R2, 0x400 ;  /* 0x0000040000027802 */ /* 0x000fc80000000f00 */
[----:B0-----:R-:W-:Y:S02]  /*79c0*/  LEA R3, R3, R2, 0x18 ;  /* 0x0000000203037211 */ /* 0x001fe400078ec0ff */
[----:B------:R-:W-:-:S03]  /*79d0*/  SHF.L.U32 R2, R0, 0x1f, RZ ;  /* 0x0000001f00027819 */ /* 0x000fc600000006ff */
[----:B------:R-:W-:-:S04]  /*79e0*/  VIADD R3, R3, 0x38 ;  /* 0x0000003803037836 */ /* 0x000fc80000000000 */
[C---:B------:R-:W-:Y:S02]  /*79f0*/  IMAD R7, R12.reuse, 0x8, R3 ;  /* 0x000000080c077824 */ /* 0x040fe400078e0203 */
[----:B------:R-:W-:Y:S02]  /*7a00*/  VIADD R12, R12, 0x1 ;  /* 0x000000010c0c7836 */ /* 0x000fe40000000000 */
[----:B------:R-:W0:Y:S03]  /*7a10*/  SYNCS.PHASECHK.TRANS64.TRYWAIT P0, [R7+URZ], R2 ;  /* 0x00000002070075a7 */ /* 0x000e26000800017f */
[----:B------:R-:W-:-:S04]  /*7a20*/  ISETP.NE.AND P1, PT, R12, 0x7, PT ;  /* 0x000000070c00780c */ /* 0x000fc80003f25270 */
[----:B------:R-:W-:Y:S02]  /*7a30*/  SEL R5, RZ, 0x1, P1 ;  /* 0x00000001ff057807 */ /* 0x000fe40000800000 */
[----:B------:R-:W-:Y:S02]  /*7a40*/  SEL R12, R12, RZ, P1 ;  /* 0x000000ff0c0c7207 */ /* 0x000fe40000800000 */
[----:B------:R-:W-:-:S03]  /*7a50*/  LOP3.LUT R5, R0, R5, RZ, 0x3c, !PT ;  /* 0x0000000500057212 */ /* 0x000fc600078e3cff */
[----:B------:R-:W-:Y:S01]  /*7a60*/  IMAD R9, R12, 0x8, R3 ;  /* 0x000000080c097824 */ /* 0x000fe200078e0203 */
[----:B------:R-:W-:Y:S01]  /*7a70*/  SHF.L.U32 R4, R5, 0x1f, RZ ;  /* 0x0000001f05047819 */ /* 0x000fe200000006ff */
[----:B0-----:R-:W-:Y:S06]  /*7a80*/  @!P0 BRA `(.L_x_179) ;  /* 0x00000004004c8947 */ /* 0x001fec0003800000 */
.L_x_193:
[----:B------:R-:W1:Y:S01]  /*7a90*/  SYNCS.PHASECHK.TRANS64.TRYWAIT P0, [R9+URZ], R4 ;  /* 0x00000004090075a7 */ /* 0x000e62000800017f */
[----:B------:R-:W-:-:S05]  /*7aa0*/  VIADD R0, R12, 0x1 ;  /* 0x000000010c007836 */ /* 0x000fca0000000000 */
[----:B------:R-:W-:-:S04]  /*7ab0*/  ISETP.NE.AND P1, PT, R0, 0x7, PT ;  /* 0x000000070000780c */ /* 0x000fc80003f25270 */
[----:B0-----:R-:W-:Y:S02]  /*7ac0*/  SEL R2, RZ, 0x1, P1 ;  /* 0x00000001ff027807 */ /* 0x001fe40000800000 */
[----:B------:R-:W-:Y:S02]  /*7ad0*/  SEL R0, R0, RZ, P1 ;  /* 0x000000ff00007207 */ /* 0x000fe40000800000 */
[----:B------:R-:W-:-:S03]  /*7ae0*/  LOP3.LUT R7, R5, R2, RZ, 0x3c, !PT ;  /* 0x0000000205077212 */ /* 0x000fc600078e3cff */
[----:B------:R-:W-:Y:S01]  /*7af0*/  IMAD R6, R0, 0x8, R3 ;  /* 0x0000000800067824 */ /* 0x000fe200078e0203 */
[----:B------:R-:W-:Y:S01]  /*7b00*/  SHF.L.U32 R5, R7, 0x1f, RZ ;  /* 0x0000001f07057819 */ /* 0x000fe200000006ff */
[----:B-1----:R-:W-:Y:S06]  /*7b10*/  @!P0 BRA `(.L_x_180) ;  /* 0x00000004003c8947 */ /* 0x002fec0003800000 */
.L_x_194:
[----:B------:R-:W1:Y:S01]  /*7b20*/  SYNCS.PHASECHK.TRANS64.TRYWAIT P0, [R6+URZ], R5 ;  /* 0x00000005060075a7 */ /* 0x000e62000800017f */
[----:B------:R-:W-:-:S05]  /*7b30*/  VIADD R0, R0, 0x1 ;  /* 0x0000000100007836 */ /* 0x000fca0000000000 */
[----:B------:R-:W-:-:S04]  /*7b40*/  ISETP.NE.AND P1, PT, R0, 0x7, PT ;  /* 0x000000070000780c */ /* 0x000fc80003f25270 */
[----:B------:R-:W-:Y:S02]  /*7b50*/  SEL R2, RZ, 0x1, P1 ;  /* 0x00000001ff027807 */ /* 0x000fe40000800000 */
[----:B------:R-:W-:Y:S02]  /*7b60*/  SEL R0, R0, RZ, P1 ;  /* 0x000000ff00007207 */ /* 0x000fe40000800000 */
[----:B------:R-:W-:-:S03]  /*7b70*/  LOP3.LUT R7, R7, R2, RZ, 0x3c, !PT ;  /* 0x0000000207077212 */ /* 0x000fc600078e3cff */
[----:B0-----:R-:W-:Y:S01]  /*7b80*/  IMAD R9, R0, 0x8, R3 ;  /* 0x0000000800097824 */ /* 0x001fe200078e0203 */
[----:B------:R-:W-:Y:S01]  /*7b90*/  SHF.L.U32 R4, R7, 0x1f, RZ ;  /* 0x0000001f07047819 */ /* 0x000fe200000006ff */
[----:B-1----:R-:W-:Y:S06]  /*7ba0*/  @!P0 BRA `(.L_x_181) ;  /* 0x00000004002c8947 */ /* 0x002fec0003800000 */
.L_x_195:
        /* <DEDUP_REMOVED lines=9> */
.L_x_196:
        /* <DEDUP_REMOVED lines=9> */
.L_x_197:
[----:B------:R-:W1:Y:S01]  /*7cd0*/  SYNCS.PHASECHK.TRANS64.TRYWAIT P0, [R9+URZ], R4 ;  /* 0x00000004090075a7 */ /* 0x000e62000800017f */
[----:B------:R-:W-:-:S05]  /*7ce0*/  VIADD R0, R0, 0x1 ;  /* 0x0000000100007836 */ /* 0x000fca0000000000 */
[----:B------:R-:W-:-:S04]  /*7cf0*/  ISETP.NE.AND P1, PT, R0, 0x7, PT ;  /* 0x000000070000780c */ /* 0x000fc80003f25270 */
[----:B------:R-:W-:Y:S02]  /*7d00*/  SEL R2, RZ, 0x1, P1 ;  /* 0x00000001ff027807 */ /* 0x000fe40000800000 */
[----:B------:R-:W-:Y:S02]  /*7d10*/  SEL R0, R0, RZ, P1 ;  /* 0x000000ff00007207 */ /* 0x000fe40000800000 */
[----:B------:R-:W-:Y:S01]  /*7d20*/  LOP3.LUT R2, R7, R2, RZ, 0x3c, !PT ;  /* 0x0000000207027212 */ /* 0x000fe200078e3cff */
[----:B-1----:R-:W-:Y:S06]  /*7d30*/  @!P0 BRA `(.L_x_184) ;  /* 0x0000000400048947 */ /* 0x002fec0003800000 */
.L_x_198:
[----:B------:R-:W-:Y:S01]  /*7d40*/  IMAD R3, R0, 0x8, R3 ;  /* 0x0000000800037824 */ /* 0x000fe200078e0203 */
[----:B------:R-:W-:-:S07]  /*7d50*/  SHF.L.U32 R0, R2, 0x1f, RZ ;  /* 0x0000001f02007819 */ /* 0x000fce00000006ff */
.L_x_185:
[----:B--2---:R2:W3:Y:S02]  /*7d60*/  SYNCS.PHASECHK.TRANS64.TRYWAIT P0, [R3+URZ], R0 ;  /* 0x00000000030075a7 */ /* 0x0044e4000800017f */
[----:B---3--:R-:W-:Y:S05]  /*7d70*/  @!P0 NANOSLEEP.SYNCS 0x989680 ;  /* 0x009896800000895d */ /* 0x008fea0003900000 */
[----:B------:R-:W3:Y:S02]  /*7d80*/  @!P0 SYNCS.PHASECHK.TRANS64 P0, [R3+URZ], R0 ;  /* 0x00000000030085a7 */ /* 0x000ee4000800007f */
[----:B---3--:R-:W-:Y:S05]  /*7d90*/  @!P0 BRA `(.L_x_185) ;  /* 0xfffffffc00f08947 */ /* 0x008fea000383ffff */
.L_x_177:
[----:B------:R-:W-:Y:S05]  /*7da0*/  BSYNC B0 ;  /* 0x0000000000007941 */ /* 0x000fea0003800000 */
.L_x_176:
[----:B------:R-:W-:Y:S05]  /*7db0*/  EXIT ;  /* 0x000000000000794d */ /* 0x000fea0003800000 */
.L_x_17:
[----:B-1----:R1:W2:Y:S02]  /*7dc0*/  SYNCS.PHASECHK.TRANS64.TRYWAIT P1, [R3+URZ], R0 ;  /* 0x00000000030075a7 */ /* 0x0022a4000802017f */
[----:B--2---:R-:W-:Y:S05]  /*7dd0*/  @!P1 NANOSLEEP.SYNCS 0x989680 ;  /* 0x009896800000995d */ /* 0x004fea0003900000 */
[----:B------:R-:W2:Y:S02]  /*7de0*/  @!P1 SYNCS.PHASECHK.TRANS64 P1, [R3+URZ], R0 ;  /* 0x00000000030095a7 */ /* 0x000ea4000802007f */
[----:B--2---:R-:W-:Y:S05]  /*7df0*/  @!P1 BRA `(.L_x_17) ;  /* 0xfffffffc00f09947 */ /* 0x004fea000383ffff */
[----:B------:R-:W-:Y:S05]  /*7e00*/  BRA `(.L_x_16) ;  /* 0xffffff9400c07947 */ /* 0x000fea000383ffff */
.L_x_22:
[----:B-1----:R-:W-:-:S04]  /*7e10*/  IMAD.U32 R4, RZ, RZ, UR7 ;  /* 0x00000007ff047e24 */ /* 0x002fc8000f8e00ff */
[----:B------:R1:W2:Y:S03]  /*7e20*/  SYNCS.PHASECHK.TRANS64.TRYWAIT P1, [R4+URZ], R3 ;  /* 0x00000003040075a7 */ /* 0x0002a6000802017f */
[----:B--2---:R-:W-:Y:S05]  /*7e30*/  @!P1 NANOSLEEP.SYNCS 0x989680 ;  /* 0x009896800000995d */ /* 0x004fea0003900000 */
[----:B------:R-:W2:Y:S02]  /*7e40*/  @!P1 SYNCS.PHASECHK.TRANS64 P1, [R4+URZ], R3 ;  /* 0x00000003040095a7 */ /* 0x000ea4000802007f */
[----:B--2---:R-:W-:Y:S05]  /*7e50*/  @!P1 BRA `(.L_x_22) ;  /* 0xfffffffc00ec9947 */ /* 0x004fea000383ffff */
[----:B------:R-:W-:Y:S05]  /*7e60*/  BRA `(.L_x_21) ;  /* 0xffffff98008c7947 */ /* 0x000fea000383ffff */
.L_x_163:
[----:B------:R-:W-:Y:S01]  /*7e70*/  BSSY B1, `(.L_x_186) ;  /* 0x0000006000017945 */ /* 0x000fe20003800000 */
[----:B------:R-:W-:-:S07]  /*7e80*/  IMAD.MOV.U32 R15, RZ, RZ, -0x1 ;  /* 0xffffffffff0f7424 */ /* 0x000fce00078e00ff */
[----:B------:R-:W-:Y:S05]  /*7e90*/  WARPSYNC.COLLECTIVE R15, `(.L_x_187) ;  /* 0x000000000f0c7348 */ /* 0x000fea0003c00000 */
[----:B------:R-:W-:Y:S02]  /*7ea0*/  ELECT P6, UR62, PT ;  /* 0x00000000003e782f */ /* 0x000fe400038c0000 */
[----:B------:R-:W-:Y:S01]  /*7eb0*/  MOV R14, UR62 ;  /* 0x0000003e000e7c02 */ /* 0x000fe20008000f00 */
[----:B------:R-:W-:Y:S10]  /*7ec0*/  ENDCOLLECTIVE ;  /* 0x000000000000791b */ /* 0x000ff40003800000 */
.L_x_187:
[----:B------:R-:W-:Y:S05]  /*7ed0*/  BSYNC B1 ;  /* 0x0000000000017941 */ /* 0x000fea0003800000 */
.L_x_186:
[----:B------:R-:W-:Y:S05]  /*7ee0*/  BRA `(.L_x_188) ;  /* 0xffffffec00bc7947 */ /* 0x000fea000383ffff */
.L_x_166:
[----:B0-----:R0:W1:Y:S02]  /*7ef0*/  SYNCS.PHASECHK.TRANS64.TRYWAIT P1, [R14+URZ+0x38], R7 ;  /* 0x000038070e0075a7 */ /* 0x001064000802017f */
[----:B-1----:R-:W-:Y:S05]  /*7f00*/  @!P1 NANOSLEEP.SYNCS 0x989680 ;  /* 0x009896800000995d */ /* 0x002fea0003900000 */
[----:B------:R-:W1:Y:S02]  /*7f10*/  @!P1 SYNCS.PHASECHK.TRANS64 P1, [R14+URZ+0x38], R7 ;  /* 0x000038070e0095a7 */ /* 0x000e64000802007f */
[----:B-1----:R-:W-:Y:S05]  /*7f20*/  @!P1 BRA `(.L_x_166) ;  /* 0xfffffffc00f09947 */ /* 0x002fea000383ffff */
[----:B------:R-:W-:Y:S05]  /*7f30*/  BRA `(.L_x_189) ;  /* 0xffffffec00f87947 */ /* 0x000fea000383ffff */
.L_x_175:
[----:B------:R-:W-:Y:S01]  /*7f40*/  BSSY B0, `(.L_x_190) ;  /* 0x0000006000007945 */ /* 0x000fe20003800000 */
[----:B------:R-:W-:-:S07]  /*7f50*/  IMAD.MOV.U32 R15, RZ, RZ, -0x1 ;  /* 0xffffffffff0f7424 */ /* 0x000fce00078e00ff */
[----:B------:R-:W-:Y:S05]  /*7f60*/  WARPSYNC.COLLECTIVE R15, `(.L_x_191) ;  /* 0x000000000f0c7348 */ /* 0x000fea0003c00000 */
[----:B------:R-:W-:Y:S02]  /*7f70*/  ELECT P6, UR62, PT ;  /* 0x00000000003e782f */ /* 0x000fe400038c0000 */
[----:B------:R-:W-:Y:S01]  /*7f80*/  MOV R14, UR62 ;  /* 0x0000003e000e7c02 */ /* 0x000fe20008000f00 */
[----:B------:R-:W-:Y:S10]  /*7f90*/  ENDCOLLECTIVE ;  /* 0x000000000000791b */ /* 0x000ff40003800000 */
.L_x_191:
[----:B------:R-:W-:Y:S05]  /*7fa0*/  BSYNC B0 ;  /* 0x0000000000007941 */ /* 0x000fea0003800000 */
.L_x_190:
[----:B------:R-:W-:Y:S05]  /*7fb0*/  BRA `(.L_x_192) ;  /* 0xfffffff800607947 */ /* 0x000fea000383ffff */
.L_x_179:
[----:B0-----:R0:W1:Y:S02]  /*7fc0*/  SYNCS.PHASECHK.TRANS64.TRYWAIT P0, [R7+URZ], R2 ;  /* 0x00000002070075a7 */ /* 0x001064000800017f */
[----:B-1----:R-:W-:Y:S05]  /*7fd0*/  @!P0 NANOSLEEP.SYNCS 0x989680 ;  /* 0x009896800000895d */ /* 0x002fea0003900000 */
[----:B------:R-:W1:Y:S02]  /*7fe0*/  @!P0 SYNCS.PHASECHK.TRANS64 P0, [R7+URZ], R2 ;  /* 0x00000002070085a7 */ /* 0x000e64000800007f */
[----:B-1----:R-:W-:Y:S05]  /*7ff0*/  @!P0 BRA `(.L_x_179) ;  /* 0xfffffffc00f08947 */ /* 0x002fea000383ffff */
[----:B------:R-:W-:Y:S05]  /*8000*/  BRA `(.L_x_193) ;  /* 0xfffffff800a07947 */ /* 0x000fea000383ffff */
.L_x_180:
[----:B0-----:R0:W1:Y:S02]  /*8010*/  SYNCS.PHASECHK.TRANS64.TRYWAIT P0, [R9+URZ], R4 ;  /* 0x00000004090075a7 */ /* 0x001064000800017f */
[----:B-1----:R-:W-:Y:S05]  /*8020*/  @!P0 NANOSLEEP.SYNCS 0x989680 ;  /* 0x009896800000895d */ /* 0x002fea0003900000 */
[----:B------:R-:W1:Y:S02]  /*8030*/  @!P0 SYNCS.PHASECHK.TRANS64 P0, [R9+URZ], R4 ;  /* 0x00000004090085a7 */ /* 0x000e64000800007f */
[----:B-1----:R-:W-:Y:S05]  /*8040*/  @!P0 BRA `(.L_x_180) ;  /* 0xfffffffc00f08947 */ /* 0x002fea000383ffff */
[----:B------:R-:W-:Y:S05]  /*8050*/  BRA `(.L_x_194) ;  /* 0xfffffff800b07947 */ /* 0x000fea000383ffff */
.L_x_181:
[----:B0-----:R0:W1:Y:S02]  /*8060*/  SYNCS.PHASECHK.TRANS64.TRYWAIT P0, [R6+URZ], R5 ;  /* 0x00000005060075a7 */ /* 0x001064000800017f */
[----:B-1----:R-:W-:Y:S05]  /*8070*/  @!P0 NANOSLEEP.SYNCS 0x989680 ;  /* 0x009896800000895d */ /* 0x002fea0003900000 */
[----:B------:R-:W1:Y:S02]  /*8080*/  @!P0 SYNCS.PHASECHK.TRANS64 P0, [R6+URZ], R5 ;  /* 0x00000005060085a7 */ /* 0x000e64000800007f */
[----:B-1----:R-:W-:Y:S05]  /*8090*/  @!P0 BRA `(.L_x_181) ;  /* 0xfffffffc00f08947 */ /* 0x002fea000383ffff */
[----:B------:R-:W-:Y:S05]  /*80a0*/  BRA `(.L_x_195) ;  /* 0xfffffff800c07947 */ /* 0x000fea000383ffff */
.L_x_182:
[----:B0-----:R0:W1:Y:S02]  /*80b0*/  SYNCS.PHASECHK.TRANS64.TRYWAIT P0, [R9+URZ], R4 ;  /* 0x00000004090075a7 */ /* 0x001064000800017f */
[----:B-1----:R-:W-:Y:S05]  /*80c0*/  @!P0 NANOSLEEP.SYNCS 0x989680 ;  /* 0x009896800000895d */ /* 0x002fea0003900000 */
[----:B------:R-:W1:Y:S02]  /*80d0*/  @!P0 SYNCS.PHASECHK.TRANS64 P0, [R9+URZ], R4 ;  /* 0x00000004090085a7 */ /* 0x000e64000800007f */
[----:B-1----:R-:W-:Y:S05]  /*80e0*/  @!P0 BRA `(.L_x_182) ;  /* 0xfffffffc00f08947 */ /* 0x002fea000383ffff */
[----:B------:R-:W-:Y:S05]  /*80f0*/  BRA `(.L_x_196) ;  /* 0xfffffff800d07947 */ /* 0x000fea000383ffff */
.L_x_183:
[----:B0-----:R0:W1:Y:S02]  /*8100*/  SYNCS.PHASECHK.TRANS64.TRYWAIT P0, [R6+URZ], R5 ;  /* 0x00000005060075a7 */ /* 0x001064000800017f */
[----:B-1----:R-:W-:Y:S05]  /*8110*/  @!P0 NANOSLEEP.SYNCS 0x989680 ;  /* 0x009896800000895d */ /* 0x002fea0003900000 */
[----:B------:R-:W1:Y:S02]  /*8120*/  @!P0 SYNCS.PHASECHK.TRANS64 P0, [R6+URZ], R5 ;  /* 0x00000005060085a7 */ /* 0x000e64000800007f */
[----:B-1----:R-:W-:Y:S05]  /*8130*/  @!P0 BRA `(.L_x_183) ;  /* 0xfffffffc00f08947 */ /* 0x002fea000383ffff */
[----:B------:R-:W-:Y:S05]  /*8140*/  BRA `(.L_x_197) ;  /* 0xfffffff800e07947 */ /* 0x000fea000383ffff */
.L_x_184:
[----:B-1----:R1:W2:Y:S02]  /*8150*/  SYNCS.PHASECHK.TRANS64.TRYWAIT P0, [R9+URZ], R4 ;  /* 0x00000004090075a7 */ /* 0x0022a4000800017f */
[----:B--2---:R-:W-:Y:S05]  /*8160*/  @!P0 NANOSLEEP.SYNCS 0x989680 ;  /* 0x009896800000895d */ /* 0x004fea0003900000 */
[----:B------:R-:W2:Y:S02]  /*8170*/  @!P0 SYNCS.PHASECHK.TRANS64 P0, [R9+URZ], R4 ;  /* 0x00000004090085a7 */ /* 0x000ea4000800007f */
[----:B--2---:R-:W-:Y:S05]  /*8180*/  @!P0 BRA `(.L_x_184) ;  /* 0xfffffffc00f08947 */ /* 0x004fea000383ffff */
[----:B------:R-:W-:Y:S05]  /*8190*/  BRA `(.L_x_198) ;  /* 0xfffffff800e87947 */ /* 0x000fea000383ffff */
.L_x_199:
[----:B------:R-:W-:-:S00]  /*81a0*/  BRA `(.L_x_199) ;  /* 0xfffffffc00fc7947 */ /* 0x000fc0000383ffff */
[----:B------:R-:W-:-:S00]  /*81b0*/  NOP ;  /* 0x0000000000007918 */ /* 0x000fc00000000000 */
        /* <DEDUP_REMOVED lines=12> */
.L_x_200:


//--------------------- .nv.global.init           --------------------------
	.section	.nv.global.init,"aw",@progbits
.nv.global.init:
	.type		$str$22,@object
	.size		$str$22,($str$23 - $str$22)
$str$22:
        /*0000*/ 	.byte	0x6b, 0x5f, 0x74, 0x69, 0x6c, 0x65, 0x5f, 0x63, 0x6f, 0x75, 0x6e, 0x74, 0x20, 0x3e, 0x3d, 0x20
        /*0010*/ 	.byte	0x31, 0x00
	.type		$str$23,@object
	.size		$str$23,(__unnamed_1 - $str$23)
$str$23:
        /*0012*/ 	.byte	0x2f, 0x74, 0x6d, 0x70, 0x2f, 0x63, 0x75, 0x74, 0x6c, 0x61, 0x73, 0x73, 0x5f, 0x73, 0x77, 0x65
        /*0022*/ 	.byte	0x65, 0x70, 0x5f, 0x73, 0x72, 0x63, 0x2f, 0x69, 0x6e, 0x63, 0x6c, 0x75, 0x64, 0x65, 0x2f, 0x63
        /*0032*/ 	.byte	0x75, 0x74, 0x6c, 0x61, 0x73, 0x73, 0x2f, 0x67, 0x65, 0x6d, 0x6d, 0x2f, 0x63, 0x6f, 0x6c, 0x6c
        /*0042*/ 	.byte	0x65, 0x63, 0x74, 0x69, 0x76, 0x65, 0x2f, 0x73, 0x6d, 0x39, 0x30, 0x5f, 0x6d, 0x6d, 0x61, 0x5f
        /*0052*/ 	.byte	0x74, 0x6d, 0x61, 0x5f, 0x67, 0x6d, 0x6d, 0x61, 0x5f, 0x73, 0x73, 0x5f, 0x77, 0x61, 0x72, 0x70
        /*0062*/ 	.byte	0x73, 0x70, 0x65, 0x63, 0x69, 0x61, 0x6c, 0x69, 0x7a, 0x65, 0x64, 0x2e, 0x68, 0x70, 0x70, 0x00
	.type		__unnamed_1,@object
	.size		__unnamed_1,(.L_0 - __unnamed_1)
__unnamed_1:
        /*0072*/ 	.byte	0x76, 0x6f, 0x69, 0x64, 0x20, 0x63, 0x75, 0x74, 0x6c, 0x61, 0x73, 0x73, 0x3a, 0x3a, 0x67, 0x65
        /* <DEDUP_REMOVED lines=179> */
        /*0bb2*/ 	.byte	0x3a, 0x3a, 0x69, 0x64, 0x65, 0x6e, 0x74, 0x69, 0x74, 0x79, 0x5d, 0x00
.L_0:


//--------------------- .nv.shared._ZN7cutlass13device_kernelINS_4gemm6kernel13GemmUniversalIN4cute5tupleIJiiiiEEENS1_10collective13CollectiveMmaINS1_34MainloopSm90TmaGmmaWarpSpecializedILi7ENS5_IJNS4_1CILi1EEESB_SB_EEENS1_35KernelTmaWarpSpecializedCooperativeEEENS5_IJNSA_ILi128EEESF_NSA_ILi64EEEEEENS_6half_tENS5_IJlSB_lEEESI_NS5_IJSB_llEEENS4_8TiledMMAINS4_8MMA_AtomIJNS4_4SM904GMMA26MMA_64x128x16_F32F16F16_SSILNSO_5MajorE0ELSQ_1ELNSO_7ScaleInE1ELSR_1EEEEEENS4_6LayoutINS5_IJNSA_ILi2EEESB_SB_EEENS5_IJSB_NSA_ILi0EEESX_EEEEENS5_IJNS4_10UnderscoreES10_S10_EEEEENS4_13SM90_TMA_LOADENS4_14ComposedLayoutINS4_7SwizzleILi3ELi4ELi3EEENS4_18smem_ptr_flag_bitsILi16EEENSU_INS5_IJNSA_ILi8EEESG_EEENS5_IJSG_SB_EEEEEEEvNS4_8identityES13_NS14_IS16_S18_NSU_INS5_IJSG_S19_EEENS5_IJSB_SG_EEEEEEEvS1E_EENS_8epilogue10collective6detail29Sm90TmaWarpSpecializedAdapterINS1L_15DefaultEpilogueISI_SJ_SJ_NS1K_6thread17LinearCombinationISI_Li1EffLNS1P_9ScaleType4KindE0ELNS_15FloatRoundStyleE2ESI_EENS1_15EpilogueDefaultEEEEEvvEEEEvNT_6ParamsE --------------------------
	.section	.nv.shared._ZN7cutlass13device_kernelINS_4gemm6kernel13GemmUniversalIN4cute5tupleIJiiiiEEENS1_10collective13CollectiveMmaINS1_34MainloopSm90TmaGmmaWarpSpecializedILi7ENS5_IJNS4_1CILi1EEESB_SB_EEENS1_35KernelTmaWarpSpecializedCooperativeEEENS5_IJNSA_ILi128EEESF_NSA_ILi64EEEEEENS_6half_tENS5_IJlSB_lEEESI_NS5_IJSB_llEEENS4_8TiledMMAINS4_8MMA_AtomIJNS4_4SM904GMMA26MMA_64x128x16_F32F16F16_SSILNSO_5MajorE0ELSQ_1ELNSO_7ScaleInE1ELSR_1EEEEEENS4_6LayoutINS5_IJNSA_ILi2EEESB_SB_EEENS5_IJSB_NSA_ILi0EEESX_EEEEENS5_IJNS4_10UnderscoreES10_S10_EEEEENS4_13SM90_TMA_LOADENS4_14ComposedLayoutINS4_7SwizzleILi3ELi4ELi3EEENS4_18smem_ptr_flag_bitsILi16EEENSU_INS5_IJNSA_ILi8EEESG_EEENS5_IJSG_SB_EEEEEEEvNS4_8identityES13_NS14_IS16_S18_NSU_INS5_IJSG_S19_EEENS5_IJSB_SG_EEEEEEEvS1E_EENS_8epilogue10collective6detail29Sm90TmaWarpSpecializedAdapterINS1L_15DefaultEpilogueISI_SJ_SJ_NS1K_6thread17LinearCombinationISI_Li1EffLNS1P_9ScaleType4KindE0ELNS_15FloatRoundStyleE2ESI_EENS1_15EpilogueDefaultEEEEEvvEEEEvNT_6ParamsE,"aw",@nobits
	.sectionflags	@""
	.align	16
	.zero		1024


//--------------------- .nv.shared.reserved.0     --------------------------
	.section	.nv.shared.reserved.0,"aw",@nobits
	.weak		__nv_reservedSMEM_offset_0_alias
	.size		__nv_reservedSMEM_offset_0_alias, 0, 0
	.other		__nv_reservedSMEM_offset_0_alias,@"STO_CUDA_RESERVED_SHARED STV_DEFAULT"
__nv_reservedSMEM_offset_0_alias:
	.zero		0


//--------------------- .nv.global                --------------------------
	.section	.nv.global,"aw",@nobits
.nv.global:
	.type		_ZN39_INTERNAL_15290c60_4_k_cu_07c322d1_27864cute1_E,@object
	.size		_ZN39_INTERNAL_15290c60_4_k_cu_07c322d1_27864cute1_E,(_ZN39_INTERNAL_15290c60_4_k_cu_07c322d1_27864cuda3std3__45__cpo6cbeginE - _ZN39_INTERNAL_15290c60_4_k_cu_07c322d1_27864cute1_E)
_ZN39_INTERNAL_15290c60_4_k_cu_07c322d1_27864cute1_E:
	.zero		1
	.type		_ZN39_INTERNAL_15290c60_4_k_cu_07c322d1_27864cuda3std3__45__cpo6cbeginE,@object
	.size		_ZN39_INTERNAL_15290c60_4_k_cu_07c322d1_27864cuda3std3__45__cpo6cbeginE,(_ZN39_INTERNAL_15290c60_4_k_cu_07c322d1_27864cuda3std3__48in_placeE - _ZN39_INTERNAL_15290c60_4_k_cu_07c322d1_27864cuda3std3__45__cpo6cbeginE)
_ZN39_INTERNAL_15290c60_4_k_cu_07c322d1_27864cuda3std3__45__cpo6cbeginE:
	.zero		1
	.type		_ZN39_INTERNAL_15290c60_4_k_cu_07c322d1_27864cuda3std3__48in_placeE,@object
	.size		_ZN39_INTERNAL_15290c60_4_k_cu_07c322d1_27864cuda3std3__48in_placeE,(_ZN39_INTERNAL_15290c60_4_k_cu_07c322d1_27864cuda3std6ranges3__45__cpo9iter_moveE - _ZN39_INTERNAL_15290c60_4_k_cu_07c322d1_27864cuda3std3__48in_placeE)
_ZN39_INTERNAL_15290c60_4_k_cu_07c322d1_27864cuda3std3__48in_placeE:
	.zero		1
	.type		_ZN39_INTERNAL_15290c60_4_k_cu_07c322d1_27864cuda3std6ranges3__45__cpo9iter_moveE,@object
	.size		_ZN39_INTERNAL_15290c60_4_k_cu_07c322d1_27864cuda3std6ranges3__45__cpo9iter_moveE,(_ZN39_INTERNAL_15290c60_4_k_cu_07c322d1_27864cuda3std3__45__cpo5beginE - _ZN39_INTERNAL_15290c60_4_k_cu_07c322d1_27864cuda3std6ranges3__45__cpo9iter_moveE)
_ZN39_INTERNAL_15290c60_4_k_cu_07c322d1_27864cuda3std6ranges3__45__cpo9iter_moveE:
	.zero		1
	.type		_ZN39_INTERNAL_15290c60_4_k_cu_07c322d1_27864cuda3std3__45__cpo5beginE,@object
	.size		_ZN39_INTERNAL_15290c60_4_k_cu_07c322d1_27864cuda3std3__45__cpo5beginE,(_ZN39_INTERNAL_15290c60_4_k_cu_07c322d1_27864cuda3std3__441_GLOBAL__N__15290c60_4_k_cu_07c322d1_27866ignoreE - _ZN39_INTERNAL_15290c60_4_k_cu_07c322d1_27864cuda3std3__45__cpo5beginE)
_ZN39_INTERNAL_15290c60_4_k_cu_07c322d1_27864cuda3std3__45__cpo5beginE:
	.zero		1
	.type		_ZN39_INTERNAL_15290c60_4_k_cu_07c322d1_27864cuda3std3__441_GLOBAL__N__15290c60_4_k_cu_07c322d1_27866ignoreE,@object
	.size		_ZN39_INTERNAL_15290c60_4_k_cu_07c322d1_27864cuda3std3__441_GLOBAL__N__15290c60_4_k_cu_07c322d1_27866ignoreE,(_ZN39_INTERNAL_15290c60_4_k_cu_07c322d1_27864cute7productE - _ZN39_INTERNAL_15290c60_4_k_cu_07c322d1_27864cuda3std3__441_GLOBAL__N__15290c60_4_k_cu_07c322d1_27866ignoreE)
_ZN39_INTERNAL_15290c60_4_k_cu_07c322d1_27864cuda3std3__441_GLOBAL__N__15290c60_4_k_cu_07c322d1_27866ignoreE:
	.zero		1
	.type		_ZN39_INTERNAL_15290c60_4_k_cu_07c322d1_27864cute7productE,@object
	.size		_ZN39_INTERNAL_15290c60_4_k_cu_07c322d1_27864cute7productE,(_ZN39_INTERNAL_15290c60_4_k_cu_07c322d1_27864cuda3std3__45__cpo3endE - _ZN39_INTERNAL_15290c60_4_k_cu_07c322d1_27864cute7productE)
_ZN39_INTERNAL_15290c60_4_k_cu_07c322d1_27864cute7productE:
	.zero		1
	.type		_ZN39_INTERNAL_15290c60_4_k_cu_07c322d1_27864cuda3std3__45__cpo3endE,@object
	.size		_ZN39_INTERNAL_15290c60_4_k_cu_07c322d1_27864cuda3std3__45__cpo3endE,(_ZN39_INTERNAL_15290c60_4_k_cu_07c322d1_27864cuda3std3__419piecewise_constructE - _ZN39_INTERNAL_15290c60_4_k_cu_07c322d1_27864cuda3std3__45__cpo3endE)
_ZN39_INTERNAL_15290c60_4_k_cu_07c322d1_27864cuda3std3__45__cpo3endE:
	.zero		1
	.type		_ZN39_INTERNAL_15290c60_4_k_cu_07c322d1_27864cuda3std3__419piecewise_constructE,@object
	.size		_ZN39_INTERNAL_15290c60_4_k_cu_07c322d1_27864cuda3std3__419piecewise_constructE,(_ZN39_INTERNAL_15290c60_4_k_cu_07c322d1_27864cuda3std3__45__cpo4cendE - _ZN39_INTERNAL_15290c60_4_k_cu_07c322d1_27864cuda3std3__419piecewise_constructE)
_ZN39_INTERNAL_15290c60_4_k_cu_07c322d1_27864cuda3std3__419piecewise_constructE:
	.zero		1
	.type		_ZN39_INTERNAL_15290c60_4_k_cu_07c322d1_27864cuda3std3__45__cpo4cendE,@object
	.size		_ZN39_INTERNAL_15290c60_4_k_cu_07c322d1_27864cuda3std3__45__cpo4cendE,(_ZN39_INTERNAL_15290c60_4_k_cu_07c322d1_27864cuda3std6ranges3__45__cpo4swapE - _ZN39_INTERNAL_15290c60_4_k_cu_07c322d1_27864cuda3std3__45__cpo4cendE)
_ZN39_INTERNAL_15290c60_4_k_cu_07c322d1_27864cuda3std3__45__cpo4cendE:
	.zero		1
	.type		_ZN39_INTERNAL_15290c60_4_k_cu_07c322d1_27864cuda3std6ranges3__45__cpo4swapE,@object
	.size		_ZN39_INTERNAL_15290c60_4_k_cu_07c322d1_27864cuda3std6ranges3__45__cpo4swapE,(.L_8 - _ZN39_INTERNAL_15290c60_4_k_cu_07c322d1_27864cuda3std6ranges3__45__cpo4swapE)
_ZN39_INTERNAL_15290c60_4_k_cu_07c322d1_27864cuda3std6ranges3__45__cpo4swapE:
	.zero		1
.L_8:


//--------------------- .nv.constant0._ZN7cutlass13device_kernelINS_4gemm6kernel13GemmUniversalIN4cute5tupleIJiiiiEEENS1_10collective13CollectiveMmaINS1_34MainloopSm90TmaGmmaWarpSpecializedILi7ENS5_IJNS4_1CILi1EEESB_SB_EEENS1_35KernelTmaWarpSpecializedCooperativeEEENS5_IJNSA_ILi128EEESF_NSA_ILi64EEEEEENS_6half_tENS5_IJlSB_lEEESI_NS5_IJSB_llEEENS4_8TiledMMAINS4_8MMA_AtomIJNS4_4SM904GMMA26MMA_64x128x16_F32F16F16_SSILNSO_5MajorE0ELSQ_1ELNSO_7ScaleInE1ELSR_1EEEEEENS4_6LayoutINS5_IJNSA_ILi2EEESB_SB_EEENS5_IJSB_NSA_ILi0EEESX_EEEEENS5_IJNS4_10UnderscoreES10_S10_EEEEENS4_13SM90_TMA_LOADENS4_14ComposedLayoutINS4_7SwizzleILi3ELi4ELi3EEENS4_18smem_ptr_flag_bitsILi16EEENSU_INS5_IJNSA_ILi8EEESG_EEENS5_IJSG_SB_EEEEEEEvNS4_8identityES13_NS14_IS16_S18_NSU_INS5_IJSG_S19_EEENS5_IJSB_SG_EEEEEEEvS1E_EENS_8epilogue10collective6detail29Sm90TmaWarpSpecializedAdapterINS1L_15DefaultEpilogueISI_SJ_SJ_NS1K_6thread17LinearCombinationISI_Li1EffLNS1P_9ScaleType4KindE0ELNS_15FloatRoundStyleE2ESI_EENS1_15EpilogueDefaultEEEEEvvEEEEvNT_6ParamsE --------------------------
	.section	.nv.constant0._ZN7cutlass13device_kernelINS_4gemm6kernel13GemmUniversalIN4cute5tupleIJiiiiEEENS1_10collective13CollectiveMmaINS1_34MainloopSm90TmaGmmaWarpSpecializedILi7ENS5_IJNS4_1CILi1EEESB_SB_EEENS1_35KernelTmaWarpSpecializedCooperativeEEENS5_IJNSA_ILi128EEESF_NSA_ILi64EEEEEENS_6half_tENS5_IJlSB_lEEESI_NS5_IJSB_llEEENS4_8TiledMMAINS4_8MMA_AtomIJNS4_4SM904GMMA26MMA_64x128x16_F32F16F16_SSILNSO_5MajorE0ELSQ_1ELNSO_7ScaleInE1ELSR_1EEEEEENS4_6LayoutINS5_IJNSA_ILi2EEESB_SB_EEENS5_IJSB_NSA_ILi0EEESX_EEEEENS5_IJNS4_10UnderscoreES10_S10_EEEEENS4_13SM90_TMA_LOADENS4_14ComposedLayoutINS4_7SwizzleILi3ELi4ELi3EEENS4_18smem_ptr_flag_bitsILi16EEENSU_INS5_IJNSA_ILi8EEESG_EEENS5_IJSG_SB_EEEEEEEvNS4_8identityES13_NS14_IS16_S18_NSU_INS5_IJSG_S19_EEENS5_IJSB_SG_EEEEEEEvS1E_EENS_8epilogue10collective6detail29Sm90TmaWarpSpecializedAdapterINS1L_15DefaultEpilogueISI_SJ_SJ_NS1K_6thread17LinearCombinationISI_Li1EffLNS1P_9ScaleType4KindE0ELNS_15FloatRoundStyleE2ESI_EENS1_15EpilogueDefaultEEEEEvvEEEEvNT_6ParamsE,"a",@progbits
	.sectionflags	@""
	.align	4
.nv.constant0._ZN7cutlass13device_kernelINS_4gemm6kernel13GemmUniversalIN4cute5tupleIJiiiiEEENS1_10collective13CollectiveMmaINS1_34MainloopSm90TmaGmmaWarpSpecializedILi7ENS5_IJNS4_1CILi1EEESB_SB_EEENS1_35KernelTmaWarpSpecializedCooperativeEEENS5_IJNSA_ILi128EEESF_NSA_ILi64EEEEEENS_6half_tENS5_IJlSB_lEEESI_NS5_IJSB_llEEENS4_8TiledMMAINS4_8MMA_AtomIJNS4_4SM904GMMA26MMA_64x128x16_F32F16F16_SSILNSO_5MajorE0ELSQ_1ELNSO_7ScaleInE1ELSR_1EEEEEENS4_6LayoutINS5_IJNSA_ILi2EEESB_SB_EEENS5_IJSB_NSA_ILi0EEESX_EEEEENS5_IJNS4_10UnderscoreES10_S10_EEEEENS4_13SM90_TMA_LOADENS4_14ComposedLayoutINS4_7SwizzleILi3ELi4ELi3EEENS4_18smem_ptr_flag_bitsILi16EEENSU_INS5_IJNSA_ILi8EEESG_EEENS5_IJSG_SB_EEEEEEEvNS4_8identityES13_NS14_IS16_S18_NSU_INS5_IJSG_S19_EEENS5_IJSB_SG_EEEEEEEvS1E_EENS_8epilogue10collective6detail29Sm90TmaWarpSpecializedAdapterINS1L_15DefaultEpilogueISI_SJ_SJ_NS1K_6thread17LinearCombinationISI_Li1EffLNS1P_9ScaleType4KindE0ELNS_15FloatRoundStyleE2ESI_EENS1_15EpilogueDefaultEEEEEvvEEEEvNT_6ParamsE:
	.zero		1664


//--------------------- SYMBOLS --------------------------

	.type		.nv.reservedSmem.offset0,@object
	.size		.nv.reservedSmem.offset0,0x4
	.type		__assertfail,@function
